//
// Generated by NVIDIA NVVM Compiler
//
// Compiler Build ID: CL-36424714
// Cuda compilation tools, release 13.0, V13.0.88
// Based on NVVM 20.0.0
//

.version 9.0
.target sm_100
.address_size 64

	// .globl	_Z8gradientPfS_S_iii

.visible .entry _Z8gradientPfS_S_iii(
	.param .u64 .ptr .align 1 _Z8gradientPfS_S_iii_param_0,
	.param .u64 .ptr .align 1 _Z8gradientPfS_S_iii_param_1,
	.param .u64 .ptr .align 1 _Z8gradientPfS_S_iii_param_2,
	.param .u32 _Z8gradientPfS_S_iii_param_3,
	.param .u32 _Z8gradientPfS_S_iii_param_4,
	.param .u32 _Z8gradientPfS_S_iii_param_5
)
{
	.reg .pred 	%p<15>;
	.reg .b32 	%r<80>;
	.reg .b32 	%f<91>;
	.reg .b64 	%rd<196>;

	ld.param.u64 	%rd9, [_Z8gradientPfS_S_iii_param_0];
	ld.param.u64 	%rd10, [_Z8gradientPfS_S_iii_param_1];
	ld.param.u64 	%rd11, [_Z8gradientPfS_S_iii_param_2];
	ld.param.u32 	%r36, [_Z8gradientPfS_S_iii_param_3];
	ld.param.u32 	%r39, [_Z8gradientPfS_S_iii_param_4];
	ld.param.u32 	%r38, [_Z8gradientPfS_S_iii_param_5];
	cvta.to.global.u64 	%rd1, %rd11;
	cvta.to.global.u64 	%rd2, %rd10;
	cvta.to.global.u64 	%rd3, %rd9;
	mov.u32 	%r40, %tid.x;
	mov.u32 	%r41, %ntid.x;
	mov.u32 	%r42, %ctaid.x;
	mad.lo.s32 	%r43, %r41, %r42, %r40;
	cvt.u64.u32 	%rd4, %r43;
	mov.u32 	%r44, %tid.y;
	mov.u32 	%r45, %ntid.y;
	mov.u32 	%r46, %ctaid.y;
	mad.lo.s32 	%r47, %r45, %r46, %r44;
	cvt.s64.s32 	%rd5, %r36;
	setp.ge.u64 	%p1, %rd4, %rd5;
	setp.ge.u32 	%p2, %r47, %r39;
	or.pred  	%p3, %p1, %p2;
	@%p3 bra 	$L__BB0_13;
	setp.lt.s32 	%p4, %r38, 1;
	@%p4 bra 	$L__BB0_13;
	cvt.u64.u32 	%rd12, %r47;
	cvt.u32.u64 	%r49, %rd4;
	add.s32 	%r50, %r49, 1;
	add.s32 	%r51, %r47, 1;
	add.s32 	%r52, %r36, -1;
	setp.lt.s32 	%p5, %r50, %r36;
	selp.b32 	%r53, %r50, %r52, %p5;
	cvt.s64.s32 	%rd13, %r53;
	mul.lo.s64 	%rd14, %rd5, %rd12;
	add.s64 	%rd6, %rd14, %rd13;
	mul.lo.s32 	%r2, %r39, %r36;
	add.s64 	%rd7, %rd14, %rd4;
	add.s32 	%r54, %r39, -1;
	setp.lt.s32 	%p6, %r51, %r39;
	selp.b32 	%r55, %r51, %r54, %p6;
	mul.lo.s32 	%r56, %r55, %r36;
	cvt.s64.s32 	%rd15, %r56;
	add.s64 	%rd8, %rd15, %rd4;
	setp.lt.u32 	%p7, %r38, 8;
	mov.b32 	%r78, 0;
	@%p7 bra 	$L__BB0_5;
	and.b32  	%r58, %r38, 2147483640;
	neg.s32 	%r76, %r58;
	shl.b32 	%r74, %r2, 1;
	mul.lo.s32 	%r73, %r2, 3;
	shl.b32 	%r72, %r2, 2;
	mul.lo.s32 	%r71, %r2, 5;
	mul.lo.s32 	%r70, %r2, 6;
	mul.lo.s32 	%r69, %r2, 7;
	mov.b32 	%r68, 0;
	mov.u32 	%r75, %r2;
$L__BB0_4:
	.pragma "nounroll";
	and.b32  	%r78, %r38, 2147483640;
	cvt.s64.s32 	%rd16, %r68;
	add.s64 	%rd17, %rd6, %rd16;
	shl.b64 	%rd18, %rd17, 2;
	add.s64 	%rd19, %rd3, %rd18;
	ld.global.f32 	%f1, [%rd19];
	add.s64 	%rd20, %rd7, %rd16;
	shl.b64 	%rd21, %rd20, 2;
	add.s64 	%rd22, %rd3, %rd21;
	ld.global.f32 	%f2, [%rd22];
	sub.f32 	%f3, %f1, %f2;
	add.s64 	%rd23, %rd2, %rd21;
	st.global.f32 	[%rd23], %f3;
	add.s64 	%rd24, %rd8, %rd16;
	shl.b64 	%rd25, %rd24, 2;
	add.s64 	%rd26, %rd3, %rd25;
	ld.global.f32 	%f4, [%rd26];
	ld.global.f32 	%f5, [%rd22];
	sub.f32 	%f6, %f4, %f5;
	add.s64 	%rd27, %rd1, %rd21;
	st.global.f32 	[%rd27], %f6;
	cvt.s64.s32 	%rd28, %r75;
	add.s64 	%rd29, %rd6, %rd28;
	shl.b64 	%rd30, %rd29, 2;
	add.s64 	%rd31, %rd3, %rd30;
	ld.global.f32 	%f7, [%rd31];
	add.s64 	%rd32, %rd7, %rd28;
	shl.b64 	%rd33, %rd32, 2;
	add.s64 	%rd34, %rd3, %rd33;
	ld.global.f32 	%f8, [%rd34];
	sub.f32 	%f9, %f7, %f8;
	add.s64 	%rd35, %rd2, %rd33;
	st.global.f32 	[%rd35], %f9;
	add.s64 	%rd36, %rd8, %rd28;
	shl.b64 	%rd37, %rd36, 2;
	add.s64 	%rd38, %rd3, %rd37;
	ld.global.f32 	%f10, [%rd38];
	ld.global.f32 	%f11, [%rd34];
	sub.f32 	%f12, %f10, %f11;
	add.s64 	%rd39, %rd1, %rd33;
	st.global.f32 	[%rd39], %f12;
	cvt.s64.s32 	%rd40, %r74;
	add.s64 	%rd41, %rd6, %rd40;
	shl.b64 	%rd42, %rd41, 2;
	add.s64 	%rd43, %rd3, %rd42;
	ld.global.f32 	%f13, [%rd43];
	add.s64 	%rd44, %rd7, %rd40;
	shl.b64 	%rd45, %rd44, 2;
	add.s64 	%rd46, %rd3, %rd45;
	ld.global.f32 	%f14, [%rd46];
	sub.f32 	%f15, %f13, %f14;
	add.s64 	%rd47, %rd2, %rd45;
	st.global.f32 	[%rd47], %f15;
	add.s64 	%rd48, %rd8, %rd40;
	shl.b64 	%rd49, %rd48, 2;
	add.s64 	%rd50, %rd3, %rd49;
	ld.global.f32 	%f16, [%rd50];
	ld.global.f32 	%f17, [%rd46];
	sub.f32 	%f18, %f16, %f17;
	add.s64 	%rd51, %rd1, %rd45;
	st.global.f32 	[%rd51], %f18;
	cvt.s64.s32 	%rd52, %r73;
	add.s64 	%rd53, %rd6, %rd52;
	shl.b64 	%rd54, %rd53, 2;
	add.s64 	%rd55, %rd3, %rd54;
	ld.global.f32 	%f19, [%rd55];
	add.s64 	%rd56, %rd7, %rd52;
	shl.b64 	%rd57, %rd56, 2;
	add.s64 	%rd58, %rd3, %rd57;
	ld.global.f32 	%f20, [%rd58];
	sub.f32 	%f21, %f19, %f20;
	add.s64 	%rd59, %rd2, %rd57;
	st.global.f32 	[%rd59], %f21;
	add.s64 	%rd60, %rd8, %rd52;
	shl.b64 	%rd61, %rd60, 2;
	add.s64 	%rd62, %rd3, %rd61;
	ld.global.f32 	%f22, [%rd62];
	ld.global.f32 	%f23, [%rd58];
	sub.f32 	%f24, %f22, %f23;
	add.s64 	%rd63, %rd1, %rd57;
	st.global.f32 	[%rd63], %f24;
	cvt.s64.s32 	%rd64, %r72;
	add.s64 	%rd65, %rd6, %rd64;
	shl.b64 	%rd66, %rd65, 2;
	add.s64 	%rd67, %rd3, %rd66;
	ld.global.f32 	%f25, [%rd67];
	add.s64 	%rd68, %rd7, %rd64;
	shl.b64 	%rd69, %rd68, 2;
	add.s64 	%rd70, %rd3, %rd69;
	ld.global.f32 	%f26, [%rd70];
	sub.f32 	%f27, %f25, %f26;
	add.s64 	%rd71, %rd2, %rd69;
	st.global.f32 	[%rd71], %f27;
	add.s64 	%rd72, %rd8, %rd64;
	shl.b64 	%rd73, %rd72, 2;
	add.s64 	%rd74, %rd3, %rd73;
	ld.global.f32 	%f28, [%rd74];
	ld.global.f32 	%f29, [%rd70];
	sub.f32 	%f30, %f28, %f29;
	add.s64 	%rd75, %rd1, %rd69;
	st.global.f32 	[%rd75], %f30;
	cvt.s64.s32 	%rd76, %r71;
	add.s64 	%rd77, %rd6, %rd76;
	shl.b64 	%rd78, %rd77, 2;
	add.s64 	%rd79, %rd3, %rd78;
	ld.global.f32 	%f31, [%rd79];
	add.s64 	%rd80, %rd7, %rd76;
	shl.b64 	%rd81, %rd80, 2;
	add.s64 	%rd82, %rd3, %rd81;
	ld.global.f32 	%f32, [%rd82];
	sub.f32 	%f33, %f31, %f32;
	add.s64 	%rd83, %rd2, %rd81;
	st.global.f32 	[%rd83], %f33;
	add.s64 	%rd84, %rd8, %rd76;
	shl.b64 	%rd85, %rd84, 2;
	add.s64 	%rd86, %rd3, %rd85;
	ld.global.f32 	%f34, [%rd86];
	ld.global.f32 	%f35, [%rd82];
	sub.f32 	%f36, %f34, %f35;
	add.s64 	%rd87, %rd1, %rd81;
	st.global.f32 	[%rd87], %f36;
	cvt.s64.s32 	%rd88, %r70;
	add.s64 	%rd89, %rd6, %rd88;
	shl.b64 	%rd90, %rd89, 2;
	add.s64 	%rd91, %rd3, %rd90;
	ld.global.f32 	%f37, [%rd91];
	add.s64 	%rd92, %rd7, %rd88;
	shl.b64 	%rd93, %rd92, 2;
	add.s64 	%rd94, %rd3, %rd93;
	ld.global.f32 	%f38, [%rd94];
	sub.f32 	%f39, %f37, %f38;
	add.s64 	%rd95, %rd2, %rd93;
	st.global.f32 	[%rd95], %f39;
	add.s64 	%rd96, %rd8, %rd88;
	shl.b64 	%rd97, %rd96, 2;
	add.s64 	%rd98, %rd3, %rd97;
	ld.global.f32 	%f40, [%rd98];
	ld.global.f32 	%f41, [%rd94];
	sub.f32 	%f42, %f40, %f41;
	add.s64 	%rd99, %rd1, %rd93;
	st.global.f32 	[%rd99], %f42;
	cvt.s64.s32 	%rd100, %r69;
	add.s64 	%rd101, %rd6, %rd100;
	shl.b64 	%rd102, %rd101, 2;
	add.s64 	%rd103, %rd3, %rd102;
	ld.global.f32 	%f43, [%rd103];
	add.s64 	%rd104, %rd7, %rd100;
	shl.b64 	%rd105, %rd104, 2;
	add.s64 	%rd106, %rd3, %rd105;
	ld.global.f32 	%f44, [%rd106];
	sub.f32 	%f45, %f43, %f44;
	add.s64 	%rd107, %rd2, %rd105;
	st.global.f32 	[%rd107], %f45;
	add.s64 	%rd108, %rd8, %rd100;
	shl.b64 	%rd109, %rd108, 2;
	add.s64 	%rd110, %rd3, %rd109;
	ld.global.f32 	%f46, [%rd110];
	ld.global.f32 	%f47, [%rd106];
	sub.f32 	%f48, %f46, %f47;
	add.s64 	%rd111, %rd1, %rd105;
	st.global.f32 	[%rd111], %f48;
	add.s32 	%r76, %r76, 8;
	shl.b32 	%r59, %r2, 3;
	add.s32 	%r75, %r75, %r59;
	add.s32 	%r74, %r74, %r59;
	add.s32 	%r73, %r73, %r59;
	add.s32 	%r72, %r72, %r59;
	add.s32 	%r71, %r71, %r59;
	add.s32 	%r70, %r70, %r59;
	add.s32 	%r69, %r69, %r59;
	add.s32 	%r68, %r68, %r59;
	setp.ne.s32 	%p8, %r76, 0;
	@%p8 bra 	$L__BB0_4;
$L__BB0_5:
	and.b32  	%r30, %r38, 7;
	setp.eq.s32 	%p9, %r30, 0;
	@%p9 bra 	$L__BB0_13;
	and.b32  	%r31, %r38, 3;
	setp.lt.u32 	%p10, %r30, 4;
	@%p10 bra 	$L__BB0_8;
	mul.lo.s32 	%r60, %r2, %r78;
	cvt.s64.s32 	%rd112, %r60;
	add.s64 	%rd113, %rd6, %rd112;
	shl.b64 	%rd114, %rd113, 2;
	add.s64 	%rd115, %rd3, %rd114;
	ld.global.f32 	%f49, [%rd115];
	add.s64 	%rd116, %rd7, %rd112;
	shl.b64 	%rd117, %rd116, 2;
	add.s64 	%rd118, %rd3, %rd117;
	ld.global.f32 	%f50, [%rd118];
	sub.f32 	%f51, %f49, %f50;
	add.s64 	%rd119, %rd2, %rd117;
	st.global.f32 	[%rd119], %f51;
	add.s64 	%rd120, %rd8, %rd112;
	shl.b64 	%rd121, %rd120, 2;
	add.s64 	%rd122, %rd3, %rd121;
	ld.global.f32 	%f52, [%rd122];
	ld.global.f32 	%f53, [%rd118];
	sub.f32 	%f54, %f52, %f53;
	add.s64 	%rd123, %rd1, %rd117;
	st.global.f32 	[%rd123], %f54;
	add.s32 	%r61, %r60, %r2;
	cvt.s64.s32 	%rd124, %r61;
	add.s64 	%rd125, %rd6, %rd124;
	shl.b64 	%rd126, %rd125, 2;
	add.s64 	%rd127, %rd3, %rd126;
	ld.global.f32 	%f55, [%rd127];
	add.s64 	%rd128, %rd7, %rd124;
	shl.b64 	%rd129, %rd128, 2;
	add.s64 	%rd130, %rd3, %rd129;
	ld.global.f32 	%f56, [%rd130];
	sub.f32 	%f57, %f55, %f56;
	add.s64 	%rd131, %rd2, %rd129;
	st.global.f32 	[%rd131], %f57;
	add.s64 	%rd132, %rd8, %rd124;
	shl.b64 	%rd133, %rd132, 2;
	add.s64 	%rd134, %rd3, %rd133;
	ld.global.f32 	%f58, [%rd134];
	ld.global.f32 	%f59, [%rd130];
	sub.f32 	%f60, %f58, %f59;
	add.s64 	%rd135, %rd1, %rd129;
	st.global.f32 	[%rd135], %f60;
	add.s32 	%r62, %r61, %r2;
	cvt.s64.s32 	%rd136, %r62;
	add.s64 	%rd137, %rd6, %rd136;
	shl.b64 	%rd138, %rd137, 2;
	add.s64 	%rd139, %rd3, %rd138;
	ld.global.f32 	%f61, [%rd139];
	add.s64 	%rd140, %rd7, %rd136;
	shl.b64 	%rd141, %rd140, 2;
	add.s64 	%rd142, %rd3, %rd141;
	ld.global.f32 	%f62, [%rd142];
	sub.f32 	%f63, %f61, %f62;
	add.s64 	%rd143, %rd2, %rd141;
	st.global.f32 	[%rd143], %f63;
	add.s64 	%rd144, %rd8, %rd136;
	shl.b64 	%rd145, %rd144, 2;
	add.s64 	%rd146, %rd3, %rd145;
	ld.global.f32 	%f64, [%rd146];
	ld.global.f32 	%f65, [%rd142];
	sub.f32 	%f66, %f64, %f65;
	add.s64 	%rd147, %rd1, %rd141;
	st.global.f32 	[%rd147], %f66;
	add.s32 	%r63, %r62, %r2;
	cvt.s64.s32 	%rd148, %r63;
	add.s64 	%rd149, %rd6, %rd148;
	shl.b64 	%rd150, %rd149, 2;
	add.s64 	%rd151, %rd3, %rd150;
	ld.global.f32 	%f67, [%rd151];
	add.s64 	%rd152, %rd7, %rd148;
	shl.b64 	%rd153, %rd152, 2;
	add.s64 	%rd154, %rd3, %rd153;
	ld.global.f32 	%f68, [%rd154];
	sub.f32 	%f69, %f67, %f68;
	add.s64 	%rd155, %rd2, %rd153;
	st.global.f32 	[%rd155], %f69;
	add.s64 	%rd156, %rd8, %rd148;
	shl.b64 	%rd157, %rd156, 2;
	add.s64 	%rd158, %rd3, %rd157;
	ld.global.f32 	%f70, [%rd158];
	ld.global.f32 	%f71, [%rd154];
	sub.f32 	%f72, %f70, %f71;
	add.s64 	%rd159, %rd1, %rd153;
	st.global.f32 	[%rd159], %f72;
	add.s32 	%r78, %r78, 4;
$L__BB0_8:
	setp.eq.s32 	%p11, %r31, 0;
	@%p11 bra 	$L__BB0_13;
	setp.eq.s32 	%p12, %r31, 1;
	@%p12 bra 	$L__BB0_11;
	mul.lo.s32 	%r64, %r2, %r78;
	cvt.s64.s32 	%rd160, %r64;
	add.s64 	%rd161, %rd6, %rd160;
	shl.b64 	%rd162, %rd161, 2;
	add.s64 	%rd163, %rd3, %rd162;
	ld.global.f32 	%f73, [%rd163];
	add.s64 	%rd164, %rd7, %rd160;
	shl.b64 	%rd165, %rd164, 2;
	add.s64 	%rd166, %rd3, %rd165;
	ld.global.f32 	%f74, [%rd166];
	sub.f32 	%f75, %f73, %f74;
	add.s64 	%rd167, %rd2, %rd165;
	st.global.f32 	[%rd167], %f75;
	add.s64 	%rd168, %rd8, %rd160;
	shl.b64 	%rd169, %rd168, 2;
	add.s64 	%rd170, %rd3, %rd169;
	ld.global.f32 	%f76, [%rd170];
	ld.global.f32 	%f77, [%rd166];
	sub.f32 	%f78, %f76, %f77;
	add.s64 	%rd171, %rd1, %rd165;
	st.global.f32 	[%rd171], %f78;
	add.s32 	%r65, %r64, %r2;
	cvt.s64.s32 	%rd172, %r65;
	add.s64 	%rd173, %rd6, %rd172;
	shl.b64 	%rd174, %rd173, 2;
	add.s64 	%rd175, %rd3, %rd174;
	ld.global.f32 	%f79, [%rd175];
	add.s64 	%rd176, %rd7, %rd172;
	shl.b64 	%rd177, %rd176, 2;
	add.s64 	%rd178, %rd3, %rd177;
	ld.global.f32 	%f80, [%rd178];
	sub.f32 	%f81, %f79, %f80;
	add.s64 	%rd179, %rd2, %rd177;
	st.global.f32 	[%rd179], %f81;
	add.s64 	%rd180, %rd8, %rd172;
	shl.b64 	%rd181, %rd180, 2;
	add.s64 	%rd182, %rd3, %rd181;
	ld.global.f32 	%f82, [%rd182];
	ld.global.f32 	%f83, [%rd178];
	sub.f32 	%f84, %f82, %f83;
	add.s64 	%rd183, %rd1, %rd177;
	st.global.f32 	[%rd183], %f84;
	add.s32 	%r78, %r78, 2;
$L__BB0_11:
	and.b32  	%r66, %r38, 1;
	setp.eq.b32 	%p13, %r66, 1;
	not.pred 	%p14, %p13;
	@%p14 bra 	$L__BB0_13;
	mul.lo.s32 	%r67, %r2, %r78;
	cvt.s64.s32 	%rd184, %r67;
	add.s64 	%rd185, %rd6, %rd184;
	shl.b64 	%rd186, %rd185, 2;
	add.s64 	%rd187, %rd3, %rd186;
	ld.global.f32 	%f85, [%rd187];
	add.s64 	%rd188, %rd7, %rd184;
	shl.b64 	%rd189, %rd188, 2;
	add.s64 	%rd190, %rd3, %rd189;
	ld.global.f32 	%f86, [%rd190];
	sub.f32 	%f87, %f85, %f86;
	add.s64 	%rd191, %rd2, %rd189;
	st.global.f32 	[%rd191], %f87;
	add.s64 	%rd192, %rd8, %rd184;
	shl.b64 	%rd193, %rd192, 2;
	add.s64 	%rd194, %rd3, %rd193;
	ld.global.f32 	%f88, [%rd194];
	ld.global.f32 	%f89, [%rd190];
	sub.f32 	%f90, %f88, %f89;
	add.s64 	%rd195, %rd1, %rd189;
	st.global.f32 	[%rd195], %f90;
$L__BB0_13:
	ret;

}
	// .globl	_Z10divergencePfS_S_iii
.visible .entry _Z10divergencePfS_S_iii(
	.param .u64 .ptr .align 1 _Z10divergencePfS_S_iii_param_0,
	.param .u64 .ptr .align 1 _Z10divergencePfS_S_iii_param_1,
	.param .u64 .ptr .align 1 _Z10divergencePfS_S_iii_param_2,
	.param .u32 _Z10divergencePfS_S_iii_param_3,
	.param .u32 _Z10divergencePfS_S_iii_param_4,
	.param .u32 _Z10divergencePfS_S_iii_param_5
)
{
	.reg .pred 	%p<26>;
	.reg .b32 	%r<50>;
	.reg .b32 	%f<78>;
	.reg .b64 	%rd<91>;

	ld.param.u64 	%rd29, [_Z10divergencePfS_S_iii_param_0];
	ld.param.u64 	%rd30, [_Z10divergencePfS_S_iii_param_1];
	ld.param.u64 	%rd31, [_Z10divergencePfS_S_iii_param_2];
	ld.param.u32 	%r23, [_Z10divergencePfS_S_iii_param_3];
	ld.param.u32 	%r26, [_Z10divergencePfS_S_iii_param_4];
	ld.param.u32 	%r25, [_Z10divergencePfS_S_iii_param_5];
	cvta.to.global.u64 	%rd1, %rd31;
	cvta.to.global.u64 	%rd2, %rd30;
	cvta.to.global.u64 	%rd3, %rd29;
	mov.u32 	%r27, %tid.x;
	mov.u32 	%r28, %ntid.x;
	mov.u32 	%r29, %ctaid.x;
	mad.lo.s32 	%r30, %r28, %r29, %r27;
	cvt.u64.u32 	%rd4, %r30;
	mov.u32 	%r31, %tid.y;
	mov.u32 	%r32, %ntid.y;
	mov.u32 	%r33, %ctaid.y;
	mad.lo.s32 	%r34, %r32, %r33, %r31;
	cvt.s64.s32 	%rd5, %r23;
	setp.ge.u64 	%p1, %rd4, %rd5;
	setp.ge.u32 	%p2, %r34, %r26;
	or.pred  	%p3, %p1, %p2;
	setp.lt.s32 	%p4, %r25, 1;
	or.pred  	%p5, %p3, %p4;
	@%p5 bra 	$L__BB1_37;
	cvt.u32.u64 	%r2, %rd4;
	cvt.u64.u32 	%rd32, %r34;
	mul.lo.s64 	%rd33, %rd5, %rd32;
	add.s64 	%rd6, %rd33, %rd4;
	mul.lo.s32 	%r3, %r26, %r23;
	sub.s64 	%rd34, %rd33, %rd5;
	add.s64 	%rd7, %rd34, %rd4;
	and.b32  	%r4, %r25, 3;
	setp.lt.u32 	%p6, %r25, 4;
	mov.b32 	%r49, 0;
	@%p6 bra 	$L__BB1_20;
	and.b32  	%r49, %r25, 2147483644;
	neg.s32 	%r47, %r49;
	shl.b32 	%r7, %r3, 2;
	shl.b32 	%r45, %r3, 1;
	mul.lo.s32 	%r44, %r3, 3;
	mov.b32 	%r43, 0;
	mov.u32 	%r46, %r3;
$L__BB1_3:
	.pragma "nounroll";
	setp.eq.s32 	%p7, %r2, 0;
	cvt.s64.s32 	%rd8, %r43;
	add.s64 	%rd9, %rd6, %rd8;
	shl.b64 	%rd35, %rd9, 2;
	add.s64 	%rd10, %rd3, %rd35;
	ld.global.f32 	%f64, [%rd10];
	@%p7 bra 	$L__BB1_5;
	ld.global.f32 	%f43, [%rd10+-4];
	sub.f32 	%f64, %f64, %f43;
$L__BB1_5:
	setp.eq.s32 	%p8, %r34, 0;
	add.s64 	%rd37, %rd2, %rd35;
	ld.global.f32 	%f65, [%rd37];
	@%p8 bra 	$L__BB1_7;
	add.s64 	%rd38, %rd7, %rd8;
	shl.b64 	%rd39, %rd38, 2;
	add.s64 	%rd40, %rd2, %rd39;
	ld.global.f32 	%f44, [%rd40];
	sub.f32 	%f65, %f65, %f44;
$L__BB1_7:
	add.f32 	%f45, %f64, %f65;
	add.s64 	%rd42, %rd1, %rd35;
	st.global.f32 	[%rd42], %f45;
	cvt.s64.s32 	%rd11, %r46;
	add.s64 	%rd12, %rd6, %rd11;
	shl.b64 	%rd43, %rd12, 2;
	add.s64 	%rd13, %rd3, %rd43;
	ld.global.f32 	%f66, [%rd13];
	@%p7 bra 	$L__BB1_9;
	ld.global.f32 	%f46, [%rd13+-4];
	sub.f32 	%f66, %f66, %f46;
$L__BB1_9:
	add.s64 	%rd45, %rd2, %rd43;
	ld.global.f32 	%f67, [%rd45];
	@%p8 bra 	$L__BB1_11;
	add.s64 	%rd46, %rd7, %rd11;
	shl.b64 	%rd47, %rd46, 2;
	add.s64 	%rd48, %rd2, %rd47;
	ld.global.f32 	%f47, [%rd48];
	sub.f32 	%f67, %f67, %f47;
$L__BB1_11:
	add.f32 	%f48, %f66, %f67;
	add.s64 	%rd50, %rd1, %rd43;
	st.global.f32 	[%rd50], %f48;
	cvt.s64.s32 	%rd14, %r45;
	add.s64 	%rd15, %rd6, %rd14;
	shl.b64 	%rd51, %rd15, 2;
	add.s64 	%rd16, %rd3, %rd51;
	ld.global.f32 	%f68, [%rd16];
	@%p7 bra 	$L__BB1_13;
	ld.global.f32 	%f49, [%rd16+-4];
	sub.f32 	%f68, %f68, %f49;
$L__BB1_13:
	add.s64 	%rd53, %rd2, %rd51;
	ld.global.f32 	%f69, [%rd53];
	@%p8 bra 	$L__BB1_15;
	add.s64 	%rd54, %rd7, %rd14;
	shl.b64 	%rd55, %rd54, 2;
	add.s64 	%rd56, %rd2, %rd55;
	ld.global.f32 	%f50, [%rd56];
	sub.f32 	%f69, %f69, %f50;
$L__BB1_15:
	add.f32 	%f51, %f68, %f69;
	add.s64 	%rd58, %rd1, %rd51;
	st.global.f32 	[%rd58], %f51;
	cvt.s64.s32 	%rd17, %r44;
	add.s64 	%rd18, %rd6, %rd17;
	shl.b64 	%rd59, %rd18, 2;
	add.s64 	%rd19, %rd3, %rd59;
	ld.global.f32 	%f70, [%rd19];
	@%p7 bra 	$L__BB1_17;
	ld.global.f32 	%f52, [%rd19+-4];
	sub.f32 	%f70, %f70, %f52;
$L__BB1_17:
	add.s64 	%rd61, %rd2, %rd59;
	ld.global.f32 	%f71, [%rd61];
	@%p8 bra 	$L__BB1_19;
	add.s64 	%rd62, %rd7, %rd17;
	shl.b64 	%rd63, %rd62, 2;
	add.s64 	%rd64, %rd2, %rd63;
	ld.global.f32 	%f53, [%rd64];
	sub.f32 	%f71, %f71, %f53;
$L__BB1_19:
	cvt.u32.u64 	%r37, %rd8;
	add.f32 	%f54, %f70, %f71;
	add.s64 	%rd66, %rd1, %rd59;
	st.global.f32 	[%rd66], %f54;
	add.s32 	%r47, %r47, 4;
	add.s32 	%r46, %r46, %r7;
	add.s32 	%r45, %r45, %r7;
	add.s32 	%r44, %r44, %r7;
	add.s32 	%r43, %r37, %r7;
	setp.ne.s32 	%p15, %r47, 0;
	@%p15 bra 	$L__BB1_3;
$L__BB1_20:
	setp.eq.s32 	%p16, %r4, 0;
	@%p16 bra 	$L__BB1_37;
	setp.eq.s32 	%p17, %r4, 1;
	@%p17 bra 	$L__BB1_31;
	setp.eq.s32 	%p18, %r2, 0;
	mul.lo.s32 	%r38, %r3, %r49;
	cvt.s64.s32 	%rd20, %r38;
	add.s64 	%rd21, %rd6, %rd20;
	shl.b64 	%rd67, %rd21, 2;
	add.s64 	%rd22, %rd3, %rd67;
	ld.global.f32 	%f72, [%rd22];
	@%p18 bra 	$L__BB1_24;
	ld.global.f32 	%f55, [%rd22+-4];
	sub.f32 	%f72, %f72, %f55;
$L__BB1_24:
	setp.eq.s32 	%p19, %r34, 0;
	add.s64 	%rd69, %rd2, %rd67;
	ld.global.f32 	%f73, [%rd69];
	@%p19 bra 	$L__BB1_26;
	add.s64 	%rd70, %rd7, %rd20;
	shl.b64 	%rd71, %rd70, 2;
	add.s64 	%rd72, %rd2, %rd71;
	ld.global.f32 	%f56, [%rd72];
	sub.f32 	%f73, %f73, %f56;
$L__BB1_26:
	cvt.u32.u64 	%r39, %rd20;
	setp.eq.s32 	%p20, %r2, 0;
	add.f32 	%f57, %f72, %f73;
	add.s64 	%rd74, %rd1, %rd67;
	st.global.f32 	[%rd74], %f57;
	add.s32 	%r40, %r39, %r3;
	cvt.s64.s32 	%rd23, %r40;
	add.s64 	%rd24, %rd6, %rd23;
	shl.b64 	%rd75, %rd24, 2;
	add.s64 	%rd25, %rd3, %rd75;
	ld.global.f32 	%f74, [%rd25];
	@%p20 bra 	$L__BB1_28;
	ld.global.f32 	%f58, [%rd25+-4];
	sub.f32 	%f74, %f74, %f58;
$L__BB1_28:
	setp.eq.s32 	%p21, %r34, 0;
	add.s64 	%rd77, %rd2, %rd75;
	ld.global.f32 	%f75, [%rd77];
	@%p21 bra 	$L__BB1_30;
	add.s64 	%rd78, %rd7, %rd23;
	shl.b64 	%rd79, %rd78, 2;
	add.s64 	%rd80, %rd2, %rd79;
	ld.global.f32 	%f59, [%rd80];
	sub.f32 	%f75, %f75, %f59;
$L__BB1_30:
	add.f32 	%f60, %f74, %f75;
	add.s64 	%rd82, %rd1, %rd75;
	st.global.f32 	[%rd82], %f60;
	add.s32 	%r49, %r49, 2;
$L__BB1_31:
	and.b32  	%r41, %r25, 1;
	setp.eq.b32 	%p22, %r41, 1;
	not.pred 	%p23, %p22;
	@%p23 bra 	$L__BB1_37;
	setp.eq.s32 	%p24, %r2, 0;
	mul.lo.s32 	%r42, %r3, %r49;
	cvt.s64.s32 	%rd26, %r42;
	add.s64 	%rd27, %rd6, %rd26;
	shl.b64 	%rd83, %rd27, 2;
	add.s64 	%rd28, %rd3, %rd83;
	ld.global.f32 	%f76, [%rd28];
	@%p24 bra 	$L__BB1_34;
	ld.global.f32 	%f61, [%rd28+-4];
	sub.f32 	%f76, %f76, %f61;
$L__BB1_34:
	setp.eq.s32 	%p25, %r34, 0;
	add.s64 	%rd85, %rd2, %rd83;
	ld.global.f32 	%f77, [%rd85];
	@%p25 bra 	$L__BB1_36;
	add.s64 	%rd86, %rd7, %rd26;
	shl.b64 	%rd87, %rd86, 2;
	add.s64 	%rd88, %rd2, %rd87;
	ld.global.f32 	%f62, [%rd88];
	sub.f32 	%f77, %f77, %f62;
$L__BB1_36:
	add.f32 	%f63, %f76, %f77;
	add.s64 	%rd90, %rd1, %rd83;
	st.global.f32 	[%rd90], %f63;
$L__BB1_37:
	ret;

}
	// .globl	_Z14convolutionGPUPfS_S_iiii
.visible .entry _Z14convolutionGPUPfS_S_iiii(
	.param .u64 .ptr .align 1 _Z14convolutionGPUPfS_S_iiii_param_0,
	.param .u64 .ptr .align 1 _Z14convolutionGPUPfS_S_iiii_param_1,
	.param .u64 .ptr .align 1 _Z14convolutionGPUPfS_S_iiii_param_2,
	.param .u32 _Z14convolutionGPUPfS_S_iiii_param_3,
	.param .u32 _Z14convolutionGPUPfS_S_iiii_param_4,
	.param .u32 _Z14convolutionGPUPfS_S_iiii_param_5,
	.param .u32 _Z14convolutionGPUPfS_S_iiii_param_6
)
{
	.reg .pred 	%p<22>;
	.reg .b32 	%r<100>;
	.reg .b32 	%f<9>;
	.reg .b64 	%rd<102>;

	ld.param.u64 	%rd21, [_Z14convolutionGPUPfS_S_iiii_param_0];
	ld.param.u64 	%rd23, [_Z14convolutionGPUPfS_S_iiii_param_2];
	ld.param.u32 	%r47, [_Z14convolutionGPUPfS_S_iiii_param_3];
	ld.param.u32 	%r51, [_Z14convolutionGPUPfS_S_iiii_param_4];
	ld.param.u32 	%r49, [_Z14convolutionGPUPfS_S_iiii_param_5];
	ld.param.u32 	%r50, [_Z14convolutionGPUPfS_S_iiii_param_6];
	cvta.to.global.u64 	%rd1, %rd23;
	mov.u32 	%r52, %tid.x;
	mov.u32 	%r53, %ntid.x;
	mov.u32 	%r54, %ctaid.x;
	mad.lo.s32 	%r55, %r53, %r54, %r52;
	cvt.u64.u32 	%rd2, %r55;
	mov.u32 	%r56, %tid.y;
	mov.u32 	%r57, %ntid.y;
	mov.u32 	%r58, %ctaid.y;
	mad.lo.s32 	%r59, %r57, %r58, %r56;
	cvt.s64.s32 	%rd3, %r50;
	cvt.s64.s32 	%rd4, %r47;
	setp.ge.u64 	%p1, %rd2, %rd4;
	setp.ge.u32 	%p2, %r59, %r51;
	or.pred  	%p3, %p1, %p2;
	setp.eq.s32 	%p4, %r49, 0;
	or.pred  	%p5, %p3, %p4;
	@%p5 bra 	$L__BB2_19;
	cvt.u32.u64 	%r2, %rd2;
	shr.s32 	%r3, %r50, 1;
	cvt.u64.u32 	%rd5, %r59;
	setp.eq.s32 	%p6, %r50, 0;
	mad.lo.s64 	%rd6, %rd4, %rd5, %rd2;
	mul.lo.s32 	%r4, %r51, %r47;
	@%p6 bra 	$L__BB2_8;
	cvt.s64.s32 	%rd24, %r3;
	add.s64 	%rd7, %rd24, %rd2;
	add.s64 	%rd8, %rd24, %rd5;
	shl.b64 	%rd9, %rd3, 2;
	cvta.to.global.u64 	%rd10, %rd21;
	add.s32 	%r5, %r51, -1;
	cvt.s64.s32 	%rd11, %r51;
	add.s32 	%r6, %r3, %r2;
	mov.b32 	%r98, 0;
$L__BB2_3:
	mul.lo.s32 	%r42, %r98, %r51;
	mov.f32 	%f8, 0f00000000;
	mov.b32 	%r99, 0;
	mov.b64 	%rd98, 0;
$L__BB2_4:
	ld.param.u64 	%rd97, [_Z14convolutionGPUPfS_S_iiii_param_1];
	setp.lt.u64 	%p7, %rd7, %rd98;
	sub.s64 	%rd27, %rd7, %rd98;
	setp.lt.u64 	%p8, %rd27, %rd4;
	sub.s32 	%r62, %r6, %r99;
	add.s32 	%r63, %r47, -1;
	selp.b32 	%r64, %r62, %r63, %p8;
	selp.b32 	%r44, 0, %r64, %p7;
	shl.b64 	%rd28, %rd98, 2;
	cvta.to.global.u64 	%rd29, %rd97;
	add.s64 	%rd99, %rd29, %rd28;
	mov.b64 	%rd101, 0;
	mov.u64 	%rd100, %rd8;
$L__BB2_5:
	cvt.u32.u64 	%r65, %rd100;
	setp.lt.u64 	%p9, %rd8, %rd101;
	setp.lt.u64 	%p10, %rd100, %rd11;
	selp.b32 	%r66, %r65, %r5, %p10;
	selp.b32 	%r67, 0, %r66, %p9;
	ld.global.f32 	%f5, [%rd99];
	add.s32 	%r68, %r67, %r42;
	mad.lo.s32 	%r69, %r68, %r47, %r44;
	mul.wide.u32 	%rd30, %r69, 4;
	add.s64 	%rd31, %rd10, %rd30;
	ld.global.f32 	%f6, [%rd31];
	fma.rn.f32 	%f8, %f5, %f6, %f8;
	add.s64 	%rd101, %rd101, 1;
	and.b64  	%rd32, %rd101, 4294967295;
	setp.lt.u64 	%p11, %rd32, %rd3;
	add.s64 	%rd100, %rd100, -1;
	add.s64 	%rd99, %rd99, %rd9;
	@%p11 bra 	$L__BB2_5;
	add.s32 	%r99, %r99, 1;
	cvt.u64.u32 	%rd98, %r99;
	setp.lt.u64 	%p12, %rd98, %rd3;
	@%p12 bra 	$L__BB2_4;
	mul.lo.s32 	%r70, %r4, %r98;
	cvt.u64.u32 	%rd33, %r70;
	add.s64 	%rd34, %rd6, %rd33;
	shl.b64 	%rd35, %rd34, 2;
	add.s64 	%rd36, %rd1, %rd35;
	st.global.f32 	[%rd36], %f8;
	add.s32 	%r98, %r98, 1;
	setp.ne.s32 	%p13, %r98, %r49;
	@%p13 bra 	$L__BB2_3;
	bra.uni 	$L__BB2_19;
$L__BB2_8:
	add.s32 	%r72, %r49, -1;
	and.b32  	%r7, %r49, 7;
	setp.lt.u32 	%p14, %r72, 7;
	mov.b32 	%r96, 0;
	@%p14 bra 	$L__BB2_11;
	and.b32  	%r96, %r49, -8;
	neg.s32 	%r94, %r96;
	shl.b32 	%r10, %r4, 3;
	shl.b32 	%r92, %r4, 1;
	mul.lo.s32 	%r91, %r4, 3;
	shl.b32 	%r90, %r4, 2;
	mul.lo.s32 	%r89, %r4, 5;
	mul.lo.s32 	%r88, %r4, 6;
	mul.lo.s32 	%r87, %r4, 7;
	mov.b32 	%r86, 0;
	mov.u32 	%r93, %r4;
$L__BB2_10:
	.pragma "nounroll";
	cvt.u64.u32 	%rd37, %r86;
	add.s64 	%rd38, %rd6, %rd37;
	shl.b64 	%rd39, %rd38, 2;
	add.s64 	%rd40, %rd1, %rd39;
	mov.b32 	%r74, 0;
	st.global.u32 	[%rd40], %r74;
	cvt.u64.u32 	%rd41, %r93;
	add.s64 	%rd42, %rd6, %rd41;
	shl.b64 	%rd43, %rd42, 2;
	add.s64 	%rd44, %rd1, %rd43;
	st.global.u32 	[%rd44], %r74;
	cvt.u64.u32 	%rd45, %r92;
	add.s64 	%rd46, %rd6, %rd45;
	shl.b64 	%rd47, %rd46, 2;
	add.s64 	%rd48, %rd1, %rd47;
	st.global.u32 	[%rd48], %r74;
	cvt.u64.u32 	%rd49, %r91;
	add.s64 	%rd50, %rd6, %rd49;
	shl.b64 	%rd51, %rd50, 2;
	add.s64 	%rd52, %rd1, %rd51;
	st.global.u32 	[%rd52], %r74;
	cvt.u64.u32 	%rd53, %r90;
	add.s64 	%rd54, %rd6, %rd53;
	shl.b64 	%rd55, %rd54, 2;
	add.s64 	%rd56, %rd1, %rd55;
	st.global.u32 	[%rd56], %r74;
	cvt.u64.u32 	%rd57, %r89;
	add.s64 	%rd58, %rd6, %rd57;
	shl.b64 	%rd59, %rd58, 2;
	add.s64 	%rd60, %rd1, %rd59;
	st.global.u32 	[%rd60], %r74;
	cvt.u64.u32 	%rd61, %r88;
	add.s64 	%rd62, %rd6, %rd61;
	shl.b64 	%rd63, %rd62, 2;
	add.s64 	%rd64, %rd1, %rd63;
	st.global.u32 	[%rd64], %r74;
	cvt.u64.u32 	%rd65, %r87;
	add.s64 	%rd66, %rd6, %rd65;
	shl.b64 	%rd67, %rd66, 2;
	add.s64 	%rd68, %rd1, %rd67;
	st.global.u32 	[%rd68], %r74;
	add.s32 	%r94, %r94, 8;
	add.s32 	%r93, %r93, %r10;
	add.s32 	%r92, %r92, %r10;
	add.s32 	%r91, %r91, %r10;
	add.s32 	%r90, %r90, %r10;
	add.s32 	%r89, %r89, %r10;
	add.s32 	%r88, %r88, %r10;
	add.s32 	%r87, %r87, %r10;
	add.s32 	%r86, %r86, %r10;
	setp.ne.s32 	%p15, %r94, 0;
	@%p15 bra 	$L__BB2_10;
$L__BB2_11:
	setp.eq.s32 	%p16, %r7, 0;
	@%p16 bra 	$L__BB2_19;
	and.b32  	%r36, %r49, 3;
	setp.lt.u32 	%p17, %r7, 4;
	@%p17 bra 	$L__BB2_14;
	mul.lo.s32 	%r75, %r4, %r96;
	cvt.u64.u32 	%rd69, %r75;
	add.s64 	%rd70, %rd6, %rd69;
	shl.b64 	%rd71, %rd70, 2;
	add.s64 	%rd72, %rd1, %rd71;
	mov.b32 	%r76, 0;
	st.global.u32 	[%rd72], %r76;
	add.s32 	%r77, %r75, %r4;
	cvt.u64.u32 	%rd73, %r77;
	add.s64 	%rd74, %rd6, %rd73;
	shl.b64 	%rd75, %rd74, 2;
	add.s64 	%rd76, %rd1, %rd75;
	st.global.u32 	[%rd76], %r76;
	add.s32 	%r78, %r77, %r4;
	cvt.u64.u32 	%rd77, %r78;
	add.s64 	%rd78, %rd6, %rd77;
	shl.b64 	%rd79, %rd78, 2;
	add.s64 	%rd80, %rd1, %rd79;
	st.global.u32 	[%rd80], %r76;
	add.s32 	%r79, %r78, %r4;
	cvt.u64.u32 	%rd81, %r79;
	add.s64 	%rd82, %rd6, %rd81;
	shl.b64 	%rd83, %rd82, 2;
	add.s64 	%rd84, %rd1, %rd83;
	st.global.u32 	[%rd84], %r76;
	add.s32 	%r96, %r96, 4;
$L__BB2_14:
	setp.eq.s32 	%p18, %r36, 0;
	@%p18 bra 	$L__BB2_19;
	setp.eq.s32 	%p19, %r36, 1;
	@%p19 bra 	$L__BB2_17;
	mul.lo.s32 	%r80, %r4, %r96;
	cvt.u64.u32 	%rd85, %r80;
	add.s64 	%rd86, %rd6, %rd85;
	shl.b64 	%rd87, %rd86, 2;
	add.s64 	%rd88, %rd1, %rd87;
	mov.b32 	%r81, 0;
	st.global.u32 	[%rd88], %r81;
	add.s32 	%r82, %r80, %r4;
	cvt.u64.u32 	%rd89, %r82;
	add.s64 	%rd90, %rd6, %rd89;
	shl.b64 	%rd91, %rd90, 2;
	add.s64 	%rd92, %rd1, %rd91;
	st.global.u32 	[%rd92], %r81;
	add.s32 	%r96, %r96, 2;
$L__BB2_17:
	and.b32  	%r83, %r49, 1;
	setp.eq.b32 	%p20, %r83, 1;
	not.pred 	%p21, %p20;
	@%p21 bra 	$L__BB2_19;
	mul.lo.s32 	%r84, %r4, %r96;
	cvt.u64.u32 	%rd93, %r84;
	add.s64 	%rd94, %rd6, %rd93;
	shl.b64 	%rd95, %rd94, 2;
	add.s64 	%rd96, %rd1, %rd95;
	mov.b32 	%r85, 0;
	st.global.u32 	[%rd96], %r85;
$L__BB2_19:
	ret;

}
	// .globl	_Z25computeSpatialDerivativesPfS_S_iii
.visible .entry _Z25computeSpatialDerivativesPfS_S_iii(
	.param .u64 .ptr .align 1 _Z25computeSpatialDerivativesPfS_S_iii_param_0,
	.param .u64 .ptr .align 1 _Z25computeSpatialDerivativesPfS_S_iii_param_1,
	.param .u64 .ptr .align 1 _Z25computeSpatialDerivativesPfS_S_iii_param_2,
	.param .u32 _Z25computeSpatialDerivativesPfS_S_iii_param_3,
	.param .u32 _Z25computeSpatialDerivativesPfS_S_iii_param_4,
	.param .u32 _Z25computeSpatialDerivativesPfS_S_iii_param_5
)
{
	.reg .pred 	%p<9>;
	.reg .b32 	%r<71>;
	.reg .b32 	%f<97>;
	.reg .b64 	%rd<101>;

	ld.param.u32 	%r24, [_Z25computeSpatialDerivativesPfS_S_iii_param_3];
	ld.param.u32 	%r27, [_Z25computeSpatialDerivativesPfS_S_iii_param_4];
	ld.param.u32 	%r26, [_Z25computeSpatialDerivativesPfS_S_iii_param_5];
	mov.u32 	%r28, %tid.x;
	mov.u32 	%r29, %ntid.x;
	mov.u32 	%r30, %ctaid.x;
	mad.lo.s32 	%r31, %r29, %r30, %r28;
	cvt.u64.u32 	%rd1, %r31;
	mov.u32 	%r32, %tid.y;
	mov.u32 	%r33, %ntid.y;
	mov.u32 	%r34, %ctaid.y;
	mad.lo.s32 	%r35, %r33, %r34, %r32;
	cvt.s64.s32 	%rd2, %r24;
	setp.ge.u64 	%p1, %rd1, %rd2;
	setp.ge.u32 	%p2, %r35, %r27;
	or.pred  	%p3, %p1, %p2;
	@%p3 bra 	$L__BB3_7;
	setp.lt.s32 	%p4, %r26, 1;
	@%p4 bra 	$L__BB3_7;
	cvt.u64.u32 	%rd11, %r35;
	add.s32 	%r37, %r24, -1;
	cvt.u32.u64 	%r38, %rd1;
	add.s32 	%r39, %r38, -1;
	max.s32 	%r40, %r39, 0;
	min.s32 	%r41, %r40, %r37;
	add.s32 	%r42, %r27, -1;
	add.s32 	%r43, %r35, 1;
	min.s32 	%r44, %r43, %r42;
	max.s32 	%r45, %r44, 0;
	add.s32 	%r46, %r38, 1;
	min.s32 	%r47, %r46, %r37;
	max.s32 	%r48, %r47, 0;
	mul.lo.s32 	%r49, %r45, %r24;
	add.s32 	%r2, %r49, %r48;
	mul.lo.s32 	%r3, %r27, %r24;
	cvt.u64.u32 	%rd12, %r48;
	mul.lo.s64 	%rd13, %rd2, %rd11;
	add.s64 	%rd3, %rd13, %rd12;
	max.u32 	%r50, %r35, 1;
	add.s32 	%r51, %r50, -1;
	min.s32 	%r52, %r51, %r42;
	mul.lo.s32 	%r53, %r52, %r24;
	add.s32 	%r4, %r53, %r48;
	add.s32 	%r5, %r49, %r41;
	cvt.s64.s32 	%rd14, %r41;
	add.s64 	%rd4, %rd13, %rd14;
	add.s32 	%r6, %r53, %r41;
	add.s64 	%rd5, %rd13, %rd1;
	cvt.s64.s32 	%rd15, %r49;
	add.s64 	%rd6, %rd15, %rd1;
	cvt.s64.s32 	%rd16, %r53;
	add.s64 	%rd7, %rd16, %rd1;
	setp.eq.s32 	%p5, %r26, 1;
	mov.b32 	%r70, 0;
	@%p5 bra 	$L__BB3_5;
	and.b32  	%r55, %r26, 2147483646;
	neg.s32 	%r69, %r55;
	mov.b32 	%r64, 0;
	mov.u32 	%r63, %r2;
	mov.u32 	%r65, %r4;
	mov.u32 	%r66, %r5;
	mov.u32 	%r67, %r6;
	mov.u32 	%r68, %r3;
$L__BB3_4:
	ld.param.u64 	%rd99, [_Z25computeSpatialDerivativesPfS_S_iii_param_2];
	ld.param.u64 	%rd97, [_Z25computeSpatialDerivativesPfS_S_iii_param_1];
	ld.param.u64 	%rd95, [_Z25computeSpatialDerivativesPfS_S_iii_param_0];
	and.b32  	%r70, %r26, 2147483646;
	cvta.to.global.u64 	%rd17, %rd95;
	mul.wide.s32 	%rd18, %r63, 4;
	add.s64 	%rd19, %rd17, %rd18;
	ld.global.f32 	%f1, [%rd19];
	cvt.s64.s32 	%rd20, %r64;
	add.s64 	%rd21, %rd3, %rd20;
	shl.b64 	%rd22, %rd21, 2;
	add.s64 	%rd23, %rd17, %rd22;
	ld.global.f32 	%f2, [%rd23];
	mul.f32 	%f3, %f2, 0f41200000;
	fma.rn.f32 	%f4, %f1, 0f40400000, %f3;
	mul.wide.s32 	%rd24, %r65, 4;
	add.s64 	%rd25, %rd17, %rd24;
	ld.global.f32 	%f5, [%rd25];
	fma.rn.f32 	%f6, %f5, 0f40400000, %f4;
	mul.wide.s32 	%rd26, %r66, 4;
	add.s64 	%rd27, %rd17, %rd26;
	ld.global.f32 	%f7, [%rd27];
	mul.f32 	%f8, %f7, 0f40400000;
	sub.f32 	%f9, %f6, %f8;
	add.s64 	%rd28, %rd4, %rd20;
	shl.b64 	%rd29, %rd28, 2;
	add.s64 	%rd30, %rd17, %rd29;
	ld.global.f32 	%f10, [%rd30];
	mul.f32 	%f11, %f10, 0f41200000;
	sub.f32 	%f12, %f9, %f11;
	mul.wide.s32 	%rd31, %r67, 4;
	add.s64 	%rd32, %rd17, %rd31;
	ld.global.f32 	%f13, [%rd32];
	mul.f32 	%f14, %f13, 0f40400000;
	sub.f32 	%f15, %f12, %f14;
	mul.f32 	%f16, %f15, 0f3D000000;
	add.s64 	%rd33, %rd5, %rd20;
	cvta.to.global.u64 	%rd34, %rd97;
	shl.b64 	%rd35, %rd33, 2;
	add.s64 	%rd36, %rd34, %rd35;
	st.global.f32 	[%rd36], %f16;
	ld.global.f32 	%f17, [%rd19];
	add.s64 	%rd37, %rd6, %rd20;
	shl.b64 	%rd38, %rd37, 2;
	add.s64 	%rd39, %rd17, %rd38;
	ld.global.f32 	%f18, [%rd39];
	mul.f32 	%f19, %f18, 0f41200000;
	fma.rn.f32 	%f20, %f17, 0f40400000, %f19;
	ld.global.f32 	%f21, [%rd27];
	fma.rn.f32 	%f22, %f21, 0f40400000, %f20;
	ld.global.f32 	%f23, [%rd25];
	mul.f32 	%f24, %f23, 0f40400000;
	sub.f32 	%f25, %f22, %f24;
	add.s64 	%rd40, %rd7, %rd20;
	shl.b64 	%rd41, %rd40, 2;
	add.s64 	%rd42, %rd17, %rd41;
	ld.global.f32 	%f26, [%rd42];
	mul.f32 	%f27, %f26, 0f41200000;
	sub.f32 	%f28, %f25, %f27;
	ld.global.f32 	%f29, [%rd32];
	mul.f32 	%f30, %f29, 0f40400000;
	sub.f32 	%f31, %f28, %f30;
	mul.f32 	%f32, %f31, 0f3D000000;
	cvta.to.global.u64 	%rd43, %rd99;
	add.s64 	%rd44, %rd43, %rd35;
	st.global.f32 	[%rd44], %f32;
	mul.wide.s32 	%rd45, %r3, 4;
	add.s64 	%rd46, %rd19, %rd45;
	ld.global.f32 	%f33, [%rd46];
	cvt.s64.s32 	%rd47, %r68;
	add.s64 	%rd48, %rd3, %rd47;
	shl.b64 	%rd49, %rd48, 2;
	add.s64 	%rd50, %rd17, %rd49;
	ld.global.f32 	%f34, [%rd50];
	mul.f32 	%f35, %f34, 0f41200000;
	fma.rn.f32 	%f36, %f33, 0f40400000, %f35;
	add.s64 	%rd51, %rd25, %rd45;
	ld.global.f32 	%f37, [%rd51];
	fma.rn.f32 	%f38, %f37, 0f40400000, %f36;
	add.s64 	%rd52, %rd27, %rd45;
	ld.global.f32 	%f39, [%rd52];
	mul.f32 	%f40, %f39, 0f40400000;
	sub.f32 	%f41, %f38, %f40;
	add.s64 	%rd53, %rd4, %rd47;
	shl.b64 	%rd54, %rd53, 2;
	add.s64 	%rd55, %rd17, %rd54;
	ld.global.f32 	%f42, [%rd55];
	mul.f32 	%f43, %f42, 0f41200000;
	sub.f32 	%f44, %f41, %f43;
	add.s64 	%rd56, %rd32, %rd45;
	ld.global.f32 	%f45, [%rd56];
	mul.f32 	%f46, %f45, 0f40400000;
	sub.f32 	%f47, %f44, %f46;
	mul.f32 	%f48, %f47, 0f3D000000;
	add.s64 	%rd57, %rd5, %rd47;
	shl.b64 	%rd58, %rd57, 2;
	add.s64 	%rd59, %rd34, %rd58;
	st.global.f32 	[%rd59], %f48;
	ld.global.f32 	%f49, [%rd46];
	add.s64 	%rd60, %rd6, %rd47;
	shl.b64 	%rd61, %rd60, 2;
	add.s64 	%rd62, %rd17, %rd61;
	ld.global.f32 	%f50, [%rd62];
	mul.f32 	%f51, %f50, 0f41200000;
	fma.rn.f32 	%f52, %f49, 0f40400000, %f51;
	ld.global.f32 	%f53, [%rd52];
	fma.rn.f32 	%f54, %f53, 0f40400000, %f52;
	ld.global.f32 	%f55, [%rd51];
	mul.f32 	%f56, %f55, 0f40400000;
	sub.f32 	%f57, %f54, %f56;
	add.s64 	%rd63, %rd7, %rd47;
	shl.b64 	%rd64, %rd63, 2;
	add.s64 	%rd65, %rd17, %rd64;
	ld.global.f32 	%f58, [%rd65];
	mul.f32 	%f59, %f58, 0f41200000;
	sub.f32 	%f60, %f57, %f59;
	ld.global.f32 	%f61, [%rd56];
	mul.f32 	%f62, %f61, 0f40400000;
	sub.f32 	%f63, %f60, %f62;
	mul.f32 	%f64, %f63, 0f3D000000;
	add.s64 	%rd66, %rd43, %rd58;
	st.global.f32 	[%rd66], %f64;
	add.s32 	%r69, %r69, 2;
	shl.b32 	%r56, %r3, 1;
	add.s32 	%r68, %r68, %r56;
	add.s32 	%r67, %r67, %r56;
	add.s32 	%r66, %r66, %r56;
	add.s32 	%r65, %r65, %r56;
	add.s32 	%r64, %r64, %r56;
	add.s32 	%r63, %r63, %r56;
	setp.ne.s32 	%p6, %r69, 0;
	@%p6 bra 	$L__BB3_4;
$L__BB3_5:
	and.b32  	%r57, %r26, 1;
	setp.eq.b32 	%p7, %r57, 1;
	not.pred 	%p8, %p7;
	@%p8 bra 	$L__BB3_7;
	ld.param.u64 	%rd100, [_Z25computeSpatialDerivativesPfS_S_iii_param_2];
	ld.param.u64 	%rd98, [_Z25computeSpatialDerivativesPfS_S_iii_param_1];
	ld.param.u64 	%rd96, [_Z25computeSpatialDerivativesPfS_S_iii_param_0];
	mul.lo.s32 	%r58, %r3, %r70;
	add.s32 	%r59, %r2, %r58;
	cvta.to.global.u64 	%rd67, %rd96;
	mul.wide.s32 	%rd68, %r59, 4;
	add.s64 	%rd69, %rd67, %rd68;
	ld.global.f32 	%f65, [%rd69];
	cvt.s64.s32 	%rd70, %r58;
	add.s64 	%rd71, %rd3, %rd70;
	shl.b64 	%rd72, %rd71, 2;
	add.s64 	%rd73, %rd67, %rd72;
	ld.global.f32 	%f66, [%rd73];
	mul.f32 	%f67, %f66, 0f41200000;
	fma.rn.f32 	%f68, %f65, 0f40400000, %f67;
	add.s32 	%r60, %r4, %r58;
	mul.wide.s32 	%rd74, %r60, 4;
	add.s64 	%rd75, %rd67, %rd74;
	ld.global.f32 	%f69, [%rd75];
	fma.rn.f32 	%f70, %f69, 0f40400000, %f68;
	add.s32 	%r61, %r5, %r58;
	mul.wide.s32 	%rd76, %r61, 4;
	add.s64 	%rd77, %rd67, %rd76;
	ld.global.f32 	%f71, [%rd77];
	mul.f32 	%f72, %f71, 0f40400000;
	sub.f32 	%f73, %f70, %f72;
	add.s64 	%rd78, %rd4, %rd70;
	shl.b64 	%rd79, %rd78, 2;
	add.s64 	%rd80, %rd67, %rd79;
	ld.global.f32 	%f74, [%rd80];
	mul.f32 	%f75, %f74, 0f41200000;
	sub.f32 	%f76, %f73, %f75;
	add.s32 	%r62, %r6, %r58;
	mul.wide.s32 	%rd81, %r62, 4;
	add.s64 	%rd82, %rd67, %rd81;
	ld.global.f32 	%f77, [%rd82];
	mul.f32 	%f78, %f77, 0f40400000;
	sub.f32 	%f79, %f76, %f78;
	mul.f32 	%f80, %f79, 0f3D000000;
	add.s64 	%rd83, %rd5, %rd70;
	cvta.to.global.u64 	%rd84, %rd98;
	shl.b64 	%rd85, %rd83, 2;
	add.s64 	%rd86, %rd84, %rd85;
	st.global.f32 	[%rd86], %f80;
	ld.global.f32 	%f81, [%rd69];
	add.s64 	%rd87, %rd6, %rd70;
	shl.b64 	%rd88, %rd87, 2;
	add.s64 	%rd89, %rd67, %rd88;
	ld.global.f32 	%f82, [%rd89];
	mul.f32 	%f83, %f82, 0f41200000;
	fma.rn.f32 	%f84, %f81, 0f40400000, %f83;
	ld.global.f32 	%f85, [%rd77];
	fma.rn.f32 	%f86, %f85, 0f40400000, %f84;
	ld.global.f32 	%f87, [%rd75];
	mul.f32 	%f88, %f87, 0f40400000;
	sub.f32 	%f89, %f86, %f88;
	add.s64 	%rd90, %rd7, %rd70;
	shl.b64 	%rd91, %rd90, 2;
	add.s64 	%rd92, %rd67, %rd91;
	ld.global.f32 	%f90, [%rd92];
	mul.f32 	%f91, %f90, 0f41200000;
	sub.f32 	%f92, %f89, %f91;
	ld.global.f32 	%f93, [%rd82];
	mul.f32 	%f94, %f93, 0f40400000;
	sub.f32 	%f95, %f92, %f94;
	mul.f32 	%f96, %f95, 0f3D000000;
	cvta.to.global.u64 	%rd93, %rd100;
	add.s64 	%rd94, %rd93, %rd85;
	st.global.f32 	[%rd94], %f96;
$L__BB3_7:
	ret;

}
	// .globl	_Z21createStructureTensorPfS_S_S_S_iii
.visible .entry _Z21createStructureTensorPfS_S_S_S_iii(
	.param .u64 .ptr .align 1 _Z21createStructureTensorPfS_S_S_S_iii_param_0,
	.param .u64 .ptr .align 1 _Z21createStructureTensorPfS_S_S_S_iii_param_1,
	.param .u64 .ptr .align 1 _Z21createStructureTensorPfS_S_S_S_iii_param_2,
	.param .u64 .ptr .align 1 _Z21createStructureTensorPfS_S_S_S_iii_param_3,
	.param .u64 .ptr .align 1 _Z21createStructureTensorPfS_S_S_S_iii_param_4,
	.param .u32 _Z21createStructureTensorPfS_S_S_S_iii_param_5,
	.param .u32 _Z21createStructureTensorPfS_S_S_S_iii_param_6,
	.param .u32 _Z21createStructureTensorPfS_S_S_S_iii_param_7
)
{
	.reg .pred 	%p<14>;
	.reg .b32 	%r<87>;
	.reg .b32 	%f<158>;
	.reg .b64 	%rd<101>;

	ld.param.u64 	%rd13, [_Z21createStructureTensorPfS_S_S_S_iii_param_0];
	ld.param.u64 	%rd14, [_Z21createStructureTensorPfS_S_S_S_iii_param_1];
	ld.param.u64 	%rd15, [_Z21createStructureTensorPfS_S_S_S_iii_param_2];
	ld.param.u64 	%rd16, [_Z21createStructureTensorPfS_S_S_S_iii_param_3];
	ld.param.u64 	%rd17, [_Z21createStructureTensorPfS_S_S_S_iii_param_4];
	ld.param.u32 	%r41, [_Z21createStructureTensorPfS_S_S_S_iii_param_5];
	ld.param.u32 	%r44, [_Z21createStructureTensorPfS_S_S_S_iii_param_6];
	ld.param.u32 	%r43, [_Z21createStructureTensorPfS_S_S_S_iii_param_7];
	cvta.to.global.u64 	%rd1, %rd17;
	cvta.to.global.u64 	%rd2, %rd16;
	cvta.to.global.u64 	%rd3, %rd14;
	cvta.to.global.u64 	%rd4, %rd15;
	cvta.to.global.u64 	%rd5, %rd13;
	mov.u32 	%r45, %tid.x;
	mov.u32 	%r46, %ntid.x;
	mov.u32 	%r47, %ctaid.x;
	mad.lo.s32 	%r48, %r46, %r47, %r45;
	cvt.u64.u32 	%rd6, %r48;
	mov.u32 	%r49, %tid.y;
	mov.u32 	%r50, %ntid.y;
	mov.u32 	%r51, %ctaid.y;
	mad.lo.s32 	%r52, %r50, %r51, %r49;
	cvt.u64.u32 	%rd7, %r52;
	cvt.s64.s32 	%rd8, %r41;
	setp.ge.u64 	%p1, %rd6, %rd8;
	setp.ge.u32 	%p2, %r52, %r44;
	or.pred  	%p3, %p1, %p2;
	@%p3 bra 	$L__BB4_15;
	setp.lt.s32 	%p4, %r43, 1;
	mov.b32 	%r84, 0;
	@%p4 bra 	$L__BB4_3;
	mad.lo.s64 	%rd18, %rd8, %rd7, %rd6;
	shl.b64 	%rd19, %rd18, 2;
	add.s64 	%rd20, %rd5, %rd19;
	ld.global.f32 	%f1, [%rd20];
	mul.f32 	%f2, %f1, %f1;
	add.s64 	%rd21, %rd4, %rd19;
	st.global.f32 	[%rd21], %f2;
	ld.global.f32 	%f3, [%rd20];
	add.s64 	%rd22, %rd3, %rd19;
	ld.global.f32 	%f4, [%rd22];
	mul.f32 	%f5, %f3, %f4;
	add.s64 	%rd23, %rd2, %rd19;
	st.global.f32 	[%rd23], %f5;
	ld.global.f32 	%f6, [%rd22];
	mul.f32 	%f7, %f6, %f6;
	add.s64 	%rd24, %rd1, %rd19;
	st.global.f32 	[%rd24], %f7;
	mov.b32 	%r84, 1;
$L__BB4_3:
	setp.ge.s32 	%p5, %r84, %r43;
	@%p5 bra 	$L__BB4_15;
	mad.lo.s64 	%rd9, %rd8, %rd7, %rd6;
	mul.lo.s32 	%r2, %r44, %r41;
	shl.b64 	%rd25, %rd9, 2;
	add.s64 	%rd10, %rd4, %rd25;
	add.s64 	%rd11, %rd2, %rd25;
	add.s64 	%rd12, %rd1, %rd25;
	sub.s32 	%r3, %r43, %r84;
	and.b32  	%r4, %r3, 7;
	sub.s32 	%r56, %r84, %r43;
	setp.gt.u32 	%p6, %r56, -8;
	@%p6 bra 	$L__BB4_7;
	mad.lo.s32 	%r82, %r2, %r84, %r2;
	shl.b32 	%r6, %r2, 3;
	or.b32  	%r57, %r84, 2;
	mul.lo.s32 	%r81, %r2, %r57;
	add.s32 	%r58, %r84, 3;
	mul.lo.s32 	%r80, %r2, %r58;
	or.b32  	%r59, %r84, 4;
	mul.lo.s32 	%r79, %r2, %r59;
	add.s32 	%r60, %r84, 5;
	mul.lo.s32 	%r78, %r2, %r60;
	or.b32  	%r61, %r84, 6;
	mul.lo.s32 	%r77, %r2, %r61;
	add.s32 	%r62, %r84, 7;
	mul.lo.s32 	%r76, %r2, %r62;
	mul.lo.s32 	%r63, %r84, %r44;
	mul.lo.s32 	%r75, %r63, %r41;
	and.b32  	%r64, %r3, -8;
	neg.s32 	%r74, %r64;
$L__BB4_6:
	.pragma "nounroll";
	cvt.s64.s32 	%rd26, %r75;
	add.s64 	%rd27, %rd9, %rd26;
	shl.b64 	%rd28, %rd27, 2;
	add.s64 	%rd29, %rd5, %rd28;
	ld.global.f32 	%f8, [%rd29];
	ld.global.f32 	%f9, [%rd10];
	fma.rn.f32 	%f10, %f8, %f8, %f9;
	st.global.f32 	[%rd10], %f10;
	ld.global.f32 	%f11, [%rd29];
	add.s64 	%rd30, %rd3, %rd28;
	ld.global.f32 	%f12, [%rd30];
	ld.global.f32 	%f13, [%rd11];
	fma.rn.f32 	%f14, %f11, %f12, %f13;
	st.global.f32 	[%rd11], %f14;
	ld.global.f32 	%f15, [%rd30];
	ld.global.f32 	%f16, [%rd12];
	fma.rn.f32 	%f17, %f15, %f15, %f16;
	st.global.f32 	[%rd12], %f17;
	cvt.s64.s32 	%rd31, %r82;
	add.s64 	%rd32, %rd9, %rd31;
	shl.b64 	%rd33, %rd32, 2;
	add.s64 	%rd34, %rd5, %rd33;
	ld.global.f32 	%f18, [%rd34];
	ld.global.f32 	%f19, [%rd10];
	fma.rn.f32 	%f20, %f18, %f18, %f19;
	st.global.f32 	[%rd10], %f20;
	ld.global.f32 	%f21, [%rd34];
	add.s64 	%rd35, %rd3, %rd33;
	ld.global.f32 	%f22, [%rd35];
	ld.global.f32 	%f23, [%rd11];
	fma.rn.f32 	%f24, %f21, %f22, %f23;
	st.global.f32 	[%rd11], %f24;
	ld.global.f32 	%f25, [%rd35];
	ld.global.f32 	%f26, [%rd12];
	fma.rn.f32 	%f27, %f25, %f25, %f26;
	st.global.f32 	[%rd12], %f27;
	cvt.s64.s32 	%rd36, %r81;
	add.s64 	%rd37, %rd9, %rd36;
	shl.b64 	%rd38, %rd37, 2;
	add.s64 	%rd39, %rd5, %rd38;
	ld.global.f32 	%f28, [%rd39];
	ld.global.f32 	%f29, [%rd10];
	fma.rn.f32 	%f30, %f28, %f28, %f29;
	st.global.f32 	[%rd10], %f30;
	ld.global.f32 	%f31, [%rd39];
	add.s64 	%rd40, %rd3, %rd38;
	ld.global.f32 	%f32, [%rd40];
	ld.global.f32 	%f33, [%rd11];
	fma.rn.f32 	%f34, %f31, %f32, %f33;
	st.global.f32 	[%rd11], %f34;
	ld.global.f32 	%f35, [%rd40];
	ld.global.f32 	%f36, [%rd12];
	fma.rn.f32 	%f37, %f35, %f35, %f36;
	st.global.f32 	[%rd12], %f37;
	cvt.s64.s32 	%rd41, %r80;
	add.s64 	%rd42, %rd9, %rd41;
	shl.b64 	%rd43, %rd42, 2;
	add.s64 	%rd44, %rd5, %rd43;
	ld.global.f32 	%f38, [%rd44];
	ld.global.f32 	%f39, [%rd10];
	fma.rn.f32 	%f40, %f38, %f38, %f39;
	st.global.f32 	[%rd10], %f40;
	ld.global.f32 	%f41, [%rd44];
	add.s64 	%rd45, %rd3, %rd43;
	ld.global.f32 	%f42, [%rd45];
	ld.global.f32 	%f43, [%rd11];
	fma.rn.f32 	%f44, %f41, %f42, %f43;
	st.global.f32 	[%rd11], %f44;
	ld.global.f32 	%f45, [%rd45];
	ld.global.f32 	%f46, [%rd12];
	fma.rn.f32 	%f47, %f45, %f45, %f46;
	st.global.f32 	[%rd12], %f47;
	cvt.s64.s32 	%rd46, %r79;
	add.s64 	%rd47, %rd9, %rd46;
	shl.b64 	%rd48, %rd47, 2;
	add.s64 	%rd49, %rd5, %rd48;
	ld.global.f32 	%f48, [%rd49];
	ld.global.f32 	%f49, [%rd10];
	fma.rn.f32 	%f50, %f48, %f48, %f49;
	st.global.f32 	[%rd10], %f50;
	ld.global.f32 	%f51, [%rd49];
	add.s64 	%rd50, %rd3, %rd48;
	ld.global.f32 	%f52, [%rd50];
	ld.global.f32 	%f53, [%rd11];
	fma.rn.f32 	%f54, %f51, %f52, %f53;
	st.global.f32 	[%rd11], %f54;
	ld.global.f32 	%f55, [%rd50];
	ld.global.f32 	%f56, [%rd12];
	fma.rn.f32 	%f57, %f55, %f55, %f56;
	st.global.f32 	[%rd12], %f57;
	cvt.s64.s32 	%rd51, %r78;
	add.s64 	%rd52, %rd9, %rd51;
	shl.b64 	%rd53, %rd52, 2;
	add.s64 	%rd54, %rd5, %rd53;
	ld.global.f32 	%f58, [%rd54];
	ld.global.f32 	%f59, [%rd10];
	fma.rn.f32 	%f60, %f58, %f58, %f59;
	st.global.f32 	[%rd10], %f60;
	ld.global.f32 	%f61, [%rd54];
	add.s64 	%rd55, %rd3, %rd53;
	ld.global.f32 	%f62, [%rd55];
	ld.global.f32 	%f63, [%rd11];
	fma.rn.f32 	%f64, %f61, %f62, %f63;
	st.global.f32 	[%rd11], %f64;
	ld.global.f32 	%f65, [%rd55];
	ld.global.f32 	%f66, [%rd12];
	fma.rn.f32 	%f67, %f65, %f65, %f66;
	st.global.f32 	[%rd12], %f67;
	cvt.s64.s32 	%rd56, %r77;
	add.s64 	%rd57, %rd9, %rd56;
	shl.b64 	%rd58, %rd57, 2;
	add.s64 	%rd59, %rd5, %rd58;
	ld.global.f32 	%f68, [%rd59];
	ld.global.f32 	%f69, [%rd10];
	fma.rn.f32 	%f70, %f68, %f68, %f69;
	st.global.f32 	[%rd10], %f70;
	ld.global.f32 	%f71, [%rd59];
	add.s64 	%rd60, %rd3, %rd58;
	ld.global.f32 	%f72, [%rd60];
	ld.global.f32 	%f73, [%rd11];
	fma.rn.f32 	%f74, %f71, %f72, %f73;
	st.global.f32 	[%rd11], %f74;
	ld.global.f32 	%f75, [%rd60];
	ld.global.f32 	%f76, [%rd12];
	fma.rn.f32 	%f77, %f75, %f75, %f76;
	st.global.f32 	[%rd12], %f77;
	cvt.s64.s32 	%rd61, %r76;
	add.s64 	%rd62, %rd9, %rd61;
	shl.b64 	%rd63, %rd62, 2;
	add.s64 	%rd64, %rd5, %rd63;
	ld.global.f32 	%f78, [%rd64];
	ld.global.f32 	%f79, [%rd10];
	fma.rn.f32 	%f80, %f78, %f78, %f79;
	st.global.f32 	[%rd10], %f80;
	ld.global.f32 	%f81, [%rd64];
	add.s64 	%rd65, %rd3, %rd63;
	ld.global.f32 	%f82, [%rd65];
	ld.global.f32 	%f83, [%rd11];
	fma.rn.f32 	%f84, %f81, %f82, %f83;
	st.global.f32 	[%rd11], %f84;
	ld.global.f32 	%f85, [%rd65];
	ld.global.f32 	%f86, [%rd12];
	fma.rn.f32 	%f87, %f85, %f85, %f86;
	st.global.f32 	[%rd12], %f87;
	add.s32 	%r84, %r84, 8;
	add.s32 	%r82, %r82, %r6;
	add.s32 	%r81, %r81, %r6;
	add.s32 	%r80, %r80, %r6;
	add.s32 	%r79, %r79, %r6;
	add.s32 	%r78, %r78, %r6;
	add.s32 	%r77, %r77, %r6;
	add.s32 	%r76, %r76, %r6;
	add.s32 	%r75, %r75, %r6;
	add.s32 	%r74, %r74, 8;
	setp.ne.s32 	%p7, %r74, 0;
	@%p7 bra 	$L__BB4_6;
$L__BB4_7:
	setp.eq.s32 	%p8, %r4, 0;
	@%p8 bra 	$L__BB4_15;
	and.b32  	%r36, %r3, 3;
	setp.lt.u32 	%p9, %r4, 4;
	@%p9 bra 	$L__BB4_10;
	mul.lo.s32 	%r65, %r2, %r84;
	cvt.s64.s32 	%rd66, %r65;
	add.s64 	%rd67, %rd9, %rd66;
	shl.b64 	%rd68, %rd67, 2;
	add.s64 	%rd69, %rd5, %rd68;
	ld.global.f32 	%f88, [%rd69];
	ld.global.f32 	%f89, [%rd10];
	fma.rn.f32 	%f90, %f88, %f88, %f89;
	st.global.f32 	[%rd10], %f90;
	ld.global.f32 	%f91, [%rd69];
	add.s64 	%rd70, %rd3, %rd68;
	ld.global.f32 	%f92, [%rd70];
	ld.global.f32 	%f93, [%rd11];
	fma.rn.f32 	%f94, %f91, %f92, %f93;
	st.global.f32 	[%rd11], %f94;
	ld.global.f32 	%f95, [%rd70];
	ld.global.f32 	%f96, [%rd12];
	fma.rn.f32 	%f97, %f95, %f95, %f96;
	st.global.f32 	[%rd12], %f97;
	add.s32 	%r66, %r65, %r2;
	cvt.s64.s32 	%rd71, %r66;
	add.s64 	%rd72, %rd9, %rd71;
	shl.b64 	%rd73, %rd72, 2;
	add.s64 	%rd74, %rd5, %rd73;
	ld.global.f32 	%f98, [%rd74];
	ld.global.f32 	%f99, [%rd10];
	fma.rn.f32 	%f100, %f98, %f98, %f99;
	st.global.f32 	[%rd10], %f100;
	ld.global.f32 	%f101, [%rd74];
	add.s64 	%rd75, %rd3, %rd73;
	ld.global.f32 	%f102, [%rd75];
	ld.global.f32 	%f103, [%rd11];
	fma.rn.f32 	%f104, %f101, %f102, %f103;
	st.global.f32 	[%rd11], %f104;
	ld.global.f32 	%f105, [%rd75];
	ld.global.f32 	%f106, [%rd12];
	fma.rn.f32 	%f107, %f105, %f105, %f106;
	st.global.f32 	[%rd12], %f107;
	add.s32 	%r67, %r66, %r2;
	cvt.s64.s32 	%rd76, %r67;
	add.s64 	%rd77, %rd9, %rd76;
	shl.b64 	%rd78, %rd77, 2;
	add.s64 	%rd79, %rd5, %rd78;
	ld.global.f32 	%f108, [%rd79];
	ld.global.f32 	%f109, [%rd10];
	fma.rn.f32 	%f110, %f108, %f108, %f109;
	st.global.f32 	[%rd10], %f110;
	ld.global.f32 	%f111, [%rd79];
	add.s64 	%rd80, %rd3, %rd78;
	ld.global.f32 	%f112, [%rd80];
	ld.global.f32 	%f113, [%rd11];
	fma.rn.f32 	%f114, %f111, %f112, %f113;
	st.global.f32 	[%rd11], %f114;
	ld.global.f32 	%f115, [%rd80];
	ld.global.f32 	%f116, [%rd12];
	fma.rn.f32 	%f117, %f115, %f115, %f116;
	st.global.f32 	[%rd12], %f117;
	add.s32 	%r68, %r67, %r2;
	cvt.s64.s32 	%rd81, %r68;
	add.s64 	%rd82, %rd9, %rd81;
	shl.b64 	%rd83, %rd82, 2;
	add.s64 	%rd84, %rd5, %rd83;
	ld.global.f32 	%f118, [%rd84];
	ld.global.f32 	%f119, [%rd10];
	fma.rn.f32 	%f120, %f118, %f118, %f119;
	st.global.f32 	[%rd10], %f120;
	ld.global.f32 	%f121, [%rd84];
	add.s64 	%rd85, %rd3, %rd83;
	ld.global.f32 	%f122, [%rd85];
	ld.global.f32 	%f123, [%rd11];
	fma.rn.f32 	%f124, %f121, %f122, %f123;
	st.global.f32 	[%rd11], %f124;
	ld.global.f32 	%f125, [%rd85];
	ld.global.f32 	%f126, [%rd12];
	fma.rn.f32 	%f127, %f125, %f125, %f126;
	st.global.f32 	[%rd12], %f127;
	add.s32 	%r84, %r84, 4;
$L__BB4_10:
	setp.eq.s32 	%p10, %r36, 0;
	@%p10 bra 	$L__BB4_15;
	setp.eq.s32 	%p11, %r36, 1;
	@%p11 bra 	$L__BB4_13;
	mul.lo.s32 	%r69, %r2, %r84;
	cvt.s64.s32 	%rd86, %r69;
	add.s64 	%rd87, %rd9, %rd86;
	shl.b64 	%rd88, %rd87, 2;
	add.s64 	%rd89, %rd5, %rd88;
	ld.global.f32 	%f128, [%rd89];
	ld.global.f32 	%f129, [%rd10];
	fma.rn.f32 	%f130, %f128, %f128, %f129;
	st.global.f32 	[%rd10], %f130;
	ld.global.f32 	%f131, [%rd89];
	add.s64 	%rd90, %rd3, %rd88;
	ld.global.f32 	%f132, [%rd90];
	ld.global.f32 	%f133, [%rd11];
	fma.rn.f32 	%f134, %f131, %f132, %f133;
	st.global.f32 	[%rd11], %f134;
	ld.global.f32 	%f135, [%rd90];
	ld.global.f32 	%f136, [%rd12];
	fma.rn.f32 	%f137, %f135, %f135, %f136;
	st.global.f32 	[%rd12], %f137;
	add.s32 	%r70, %r69, %r2;
	cvt.s64.s32 	%rd91, %r70;
	add.s64 	%rd92, %rd9, %rd91;
	shl.b64 	%rd93, %rd92, 2;
	add.s64 	%rd94, %rd5, %rd93;
	ld.global.f32 	%f138, [%rd94];
	ld.global.f32 	%f139, [%rd10];
	fma.rn.f32 	%f140, %f138, %f138, %f139;
	st.global.f32 	[%rd10], %f140;
	ld.global.f32 	%f141, [%rd94];
	add.s64 	%rd95, %rd3, %rd93;
	ld.global.f32 	%f142, [%rd95];
	ld.global.f32 	%f143, [%rd11];
	fma.rn.f32 	%f144, %f141, %f142, %f143;
	st.global.f32 	[%rd11], %f144;
	ld.global.f32 	%f145, [%rd95];
	ld.global.f32 	%f146, [%rd12];
	fma.rn.f32 	%f147, %f145, %f145, %f146;
	st.global.f32 	[%rd12], %f147;
	add.s32 	%r84, %r84, 2;
$L__BB4_13:
	and.b32  	%r71, %r3, 1;
	setp.eq.b32 	%p12, %r71, 1;
	not.pred 	%p13, %p12;
	@%p13 bra 	$L__BB4_15;
	mul.lo.s32 	%r72, %r2, %r84;
	cvt.s64.s32 	%rd96, %r72;
	add.s64 	%rd97, %rd9, %rd96;
	shl.b64 	%rd98, %rd97, 2;
	add.s64 	%rd99, %rd5, %rd98;
	ld.global.f32 	%f148, [%rd99];
	ld.global.f32 	%f149, [%rd10];
	fma.rn.f32 	%f150, %f148, %f148, %f149;
	st.global.f32 	[%rd10], %f150;
	ld.global.f32 	%f151, [%rd99];
	add.s64 	%rd100, %rd3, %rd98;
	ld.global.f32 	%f152, [%rd100];
	ld.global.f32 	%f153, [%rd11];
	fma.rn.f32 	%f154, %f151, %f152, %f153;
	st.global.f32 	[%rd11], %f154;
	ld.global.f32 	%f155, [%rd100];
	ld.global.f32 	%f156, [%rd12];
	fma.rn.f32 	%f157, %f155, %f155, %f156;
	st.global.f32 	[%rd12], %f157;
$L__BB4_15:
	ret;

}
	// .globl	_Z28createStructureTensorLayeredPfS_S_iii
.visible .entry _Z28createStructureTensorLayeredPfS_S_iii(
	.param .u64 .ptr .align 1 _Z28createStructureTensorLayeredPfS_S_iii_param_0,
	.param .u64 .ptr .align 1 _Z28createStructureTensorLayeredPfS_S_iii_param_1,
	.param .u64 .ptr .align 1 _Z28createStructureTensorLayeredPfS_S_iii_param_2,
	.param .u32 _Z28createStructureTensorLayeredPfS_S_iii_param_3,
	.param .u32 _Z28createStructureTensorLayeredPfS_S_iii_param_4,
	.param .u32 _Z28createStructureTensorLayeredPfS_S_iii_param_5
)
{
	.reg .pred 	%p<14>;
	.reg .b32 	%r<90>;
	.reg .b32 	%f<158>;
	.reg .b64 	%rd<101>;

	ld.param.u64 	%rd11, [_Z28createStructureTensorLayeredPfS_S_iii_param_0];
	ld.param.u64 	%rd12, [_Z28createStructureTensorLayeredPfS_S_iii_param_1];
	ld.param.u64 	%rd13, [_Z28createStructureTensorLayeredPfS_S_iii_param_2];
	ld.param.u32 	%r41, [_Z28createStructureTensorLayeredPfS_S_iii_param_3];
	ld.param.u32 	%r44, [_Z28createStructureTensorLayeredPfS_S_iii_param_4];
	ld.param.u32 	%r43, [_Z28createStructureTensorLayeredPfS_S_iii_param_5];
	cvta.to.global.u64 	%rd1, %rd12;
	cvta.to.global.u64 	%rd2, %rd13;
	cvta.to.global.u64 	%rd3, %rd11;
	mov.u32 	%r45, %tid.x;
	mov.u32 	%r46, %ntid.x;
	mov.u32 	%r47, %ctaid.x;
	mad.lo.s32 	%r48, %r46, %r47, %r45;
	cvt.u64.u32 	%rd4, %r48;
	mov.u32 	%r49, %tid.y;
	mov.u32 	%r50, %ntid.y;
	mov.u32 	%r51, %ctaid.y;
	mad.lo.s32 	%r52, %r50, %r51, %r49;
	cvt.u64.u32 	%rd5, %r52;
	cvt.s64.s32 	%rd6, %r41;
	setp.ge.u64 	%p1, %rd4, %rd6;
	setp.ge.u32 	%p2, %r52, %r44;
	or.pred  	%p3, %p1, %p2;
	@%p3 bra 	$L__BB5_15;
	setp.lt.s32 	%p4, %r43, 1;
	mov.b32 	%r87, 0;
	@%p4 bra 	$L__BB5_3;
	mad.lo.s64 	%rd14, %rd6, %rd5, %rd4;
	shl.b64 	%rd15, %rd14, 2;
	add.s64 	%rd16, %rd3, %rd15;
	ld.global.f32 	%f1, [%rd16];
	mul.f32 	%f2, %f1, %f1;
	add.s64 	%rd17, %rd2, %rd15;
	st.global.f32 	[%rd17], %f2;
	ld.global.f32 	%f3, [%rd16];
	add.s64 	%rd18, %rd1, %rd15;
	ld.global.f32 	%f4, [%rd18];
	mul.f32 	%f5, %f3, %f4;
	mul.lo.s32 	%r56, %r44, %r41;
	mul.wide.s32 	%rd19, %r56, 4;
	add.s64 	%rd20, %rd17, %rd19;
	st.global.f32 	[%rd20], %f5;
	ld.global.f32 	%f6, [%rd18];
	mul.f32 	%f7, %f6, %f6;
	shl.b32 	%r57, %r56, 1;
	mul.wide.s32 	%rd21, %r57, 4;
	add.s64 	%rd22, %rd17, %rd21;
	st.global.f32 	[%rd22], %f7;
	mov.b32 	%r87, 1;
$L__BB5_3:
	setp.ge.s32 	%p5, %r87, %r43;
	@%p5 bra 	$L__BB5_15;
	mad.lo.s64 	%rd7, %rd6, %rd5, %rd4;
	mul.lo.s32 	%r2, %r44, %r41;
	shl.b64 	%rd23, %rd7, 2;
	add.s64 	%rd8, %rd2, %rd23;
	mul.wide.s32 	%rd24, %r2, 4;
	add.s64 	%rd9, %rd8, %rd24;
	shl.b32 	%r58, %r2, 1;
	mul.wide.s32 	%rd25, %r58, 4;
	add.s64 	%rd10, %rd8, %rd25;
	sub.s32 	%r3, %r43, %r87;
	and.b32  	%r4, %r3, 7;
	sub.s32 	%r59, %r87, %r43;
	setp.gt.u32 	%p6, %r59, -8;
	@%p6 bra 	$L__BB5_7;
	mad.lo.s32 	%r85, %r2, %r87, %r2;
	shl.b32 	%r6, %r2, 3;
	or.b32  	%r60, %r87, 2;
	mul.lo.s32 	%r84, %r2, %r60;
	add.s32 	%r61, %r87, 3;
	mul.lo.s32 	%r83, %r2, %r61;
	or.b32  	%r62, %r87, 4;
	mul.lo.s32 	%r82, %r2, %r62;
	add.s32 	%r63, %r87, 5;
	mul.lo.s32 	%r81, %r2, %r63;
	or.b32  	%r64, %r87, 6;
	mul.lo.s32 	%r80, %r2, %r64;
	add.s32 	%r65, %r87, 7;
	mul.lo.s32 	%r79, %r2, %r65;
	mul.lo.s32 	%r66, %r87, %r44;
	mul.lo.s32 	%r78, %r66, %r41;
	and.b32  	%r67, %r3, -8;
	neg.s32 	%r77, %r67;
$L__BB5_6:
	.pragma "nounroll";
	cvt.s64.s32 	%rd26, %r78;
	add.s64 	%rd27, %rd7, %rd26;
	shl.b64 	%rd28, %rd27, 2;
	add.s64 	%rd29, %rd3, %rd28;
	ld.global.f32 	%f8, [%rd29];
	ld.global.f32 	%f9, [%rd8];
	fma.rn.f32 	%f10, %f8, %f8, %f9;
	st.global.f32 	[%rd8], %f10;
	ld.global.f32 	%f11, [%rd29];
	add.s64 	%rd30, %rd1, %rd28;
	ld.global.f32 	%f12, [%rd30];
	ld.global.f32 	%f13, [%rd9];
	fma.rn.f32 	%f14, %f11, %f12, %f13;
	st.global.f32 	[%rd9], %f14;
	ld.global.f32 	%f15, [%rd30];
	ld.global.f32 	%f16, [%rd10];
	fma.rn.f32 	%f17, %f15, %f15, %f16;
	st.global.f32 	[%rd10], %f17;
	cvt.s64.s32 	%rd31, %r85;
	add.s64 	%rd32, %rd7, %rd31;
	shl.b64 	%rd33, %rd32, 2;
	add.s64 	%rd34, %rd3, %rd33;
	ld.global.f32 	%f18, [%rd34];
	ld.global.f32 	%f19, [%rd8];
	fma.rn.f32 	%f20, %f18, %f18, %f19;
	st.global.f32 	[%rd8], %f20;
	ld.global.f32 	%f21, [%rd34];
	add.s64 	%rd35, %rd1, %rd33;
	ld.global.f32 	%f22, [%rd35];
	ld.global.f32 	%f23, [%rd9];
	fma.rn.f32 	%f24, %f21, %f22, %f23;
	st.global.f32 	[%rd9], %f24;
	ld.global.f32 	%f25, [%rd35];
	ld.global.f32 	%f26, [%rd10];
	fma.rn.f32 	%f27, %f25, %f25, %f26;
	st.global.f32 	[%rd10], %f27;
	cvt.s64.s32 	%rd36, %r84;
	add.s64 	%rd37, %rd7, %rd36;
	shl.b64 	%rd38, %rd37, 2;
	add.s64 	%rd39, %rd3, %rd38;
	ld.global.f32 	%f28, [%rd39];
	ld.global.f32 	%f29, [%rd8];
	fma.rn.f32 	%f30, %f28, %f28, %f29;
	st.global.f32 	[%rd8], %f30;
	ld.global.f32 	%f31, [%rd39];
	add.s64 	%rd40, %rd1, %rd38;
	ld.global.f32 	%f32, [%rd40];
	ld.global.f32 	%f33, [%rd9];
	fma.rn.f32 	%f34, %f31, %f32, %f33;
	st.global.f32 	[%rd9], %f34;
	ld.global.f32 	%f35, [%rd40];
	ld.global.f32 	%f36, [%rd10];
	fma.rn.f32 	%f37, %f35, %f35, %f36;
	st.global.f32 	[%rd10], %f37;
	cvt.s64.s32 	%rd41, %r83;
	add.s64 	%rd42, %rd7, %rd41;
	shl.b64 	%rd43, %rd42, 2;
	add.s64 	%rd44, %rd3, %rd43;
	ld.global.f32 	%f38, [%rd44];
	ld.global.f32 	%f39, [%rd8];
	fma.rn.f32 	%f40, %f38, %f38, %f39;
	st.global.f32 	[%rd8], %f40;
	ld.global.f32 	%f41, [%rd44];
	add.s64 	%rd45, %rd1, %rd43;
	ld.global.f32 	%f42, [%rd45];
	ld.global.f32 	%f43, [%rd9];
	fma.rn.f32 	%f44, %f41, %f42, %f43;
	st.global.f32 	[%rd9], %f44;
	ld.global.f32 	%f45, [%rd45];
	ld.global.f32 	%f46, [%rd10];
	fma.rn.f32 	%f47, %f45, %f45, %f46;
	st.global.f32 	[%rd10], %f47;
	cvt.s64.s32 	%rd46, %r82;
	add.s64 	%rd47, %rd7, %rd46;
	shl.b64 	%rd48, %rd47, 2;
	add.s64 	%rd49, %rd3, %rd48;
	ld.global.f32 	%f48, [%rd49];
	ld.global.f32 	%f49, [%rd8];
	fma.rn.f32 	%f50, %f48, %f48, %f49;
	st.global.f32 	[%rd8], %f50;
	ld.global.f32 	%f51, [%rd49];
	add.s64 	%rd50, %rd1, %rd48;
	ld.global.f32 	%f52, [%rd50];
	ld.global.f32 	%f53, [%rd9];
	fma.rn.f32 	%f54, %f51, %f52, %f53;
	st.global.f32 	[%rd9], %f54;
	ld.global.f32 	%f55, [%rd50];
	ld.global.f32 	%f56, [%rd10];
	fma.rn.f32 	%f57, %f55, %f55, %f56;
	st.global.f32 	[%rd10], %f57;
	cvt.s64.s32 	%rd51, %r81;
	add.s64 	%rd52, %rd7, %rd51;
	shl.b64 	%rd53, %rd52, 2;
	add.s64 	%rd54, %rd3, %rd53;
	ld.global.f32 	%f58, [%rd54];
	ld.global.f32 	%f59, [%rd8];
	fma.rn.f32 	%f60, %f58, %f58, %f59;
	st.global.f32 	[%rd8], %f60;
	ld.global.f32 	%f61, [%rd54];
	add.s64 	%rd55, %rd1, %rd53;
	ld.global.f32 	%f62, [%rd55];
	ld.global.f32 	%f63, [%rd9];
	fma.rn.f32 	%f64, %f61, %f62, %f63;
	st.global.f32 	[%rd9], %f64;
	ld.global.f32 	%f65, [%rd55];
	ld.global.f32 	%f66, [%rd10];
	fma.rn.f32 	%f67, %f65, %f65, %f66;
	st.global.f32 	[%rd10], %f67;
	cvt.s64.s32 	%rd56, %r80;
	add.s64 	%rd57, %rd7, %rd56;
	shl.b64 	%rd58, %rd57, 2;
	add.s64 	%rd59, %rd3, %rd58;
	ld.global.f32 	%f68, [%rd59];
	ld.global.f32 	%f69, [%rd8];
	fma.rn.f32 	%f70, %f68, %f68, %f69;
	st.global.f32 	[%rd8], %f70;
	ld.global.f32 	%f71, [%rd59];
	add.s64 	%rd60, %rd1, %rd58;
	ld.global.f32 	%f72, [%rd60];
	ld.global.f32 	%f73, [%rd9];
	fma.rn.f32 	%f74, %f71, %f72, %f73;
	st.global.f32 	[%rd9], %f74;
	ld.global.f32 	%f75, [%rd60];
	ld.global.f32 	%f76, [%rd10];
	fma.rn.f32 	%f77, %f75, %f75, %f76;
	st.global.f32 	[%rd10], %f77;
	cvt.s64.s32 	%rd61, %r79;
	add.s64 	%rd62, %rd7, %rd61;
	shl.b64 	%rd63, %rd62, 2;
	add.s64 	%rd64, %rd3, %rd63;
	ld.global.f32 	%f78, [%rd64];
	ld.global.f32 	%f79, [%rd8];
	fma.rn.f32 	%f80, %f78, %f78, %f79;
	st.global.f32 	[%rd8], %f80;
	ld.global.f32 	%f81, [%rd64];
	add.s64 	%rd65, %rd1, %rd63;
	ld.global.f32 	%f82, [%rd65];
	ld.global.f32 	%f83, [%rd9];
	fma.rn.f32 	%f84, %f81, %f82, %f83;
	st.global.f32 	[%rd9], %f84;
	ld.global.f32 	%f85, [%rd65];
	ld.global.f32 	%f86, [%rd10];
	fma.rn.f32 	%f87, %f85, %f85, %f86;
	st.global.f32 	[%rd10], %f87;
	add.s32 	%r87, %r87, 8;
	add.s32 	%r85, %r85, %r6;
	add.s32 	%r84, %r84, %r6;
	add.s32 	%r83, %r83, %r6;
	add.s32 	%r82, %r82, %r6;
	add.s32 	%r81, %r81, %r6;
	add.s32 	%r80, %r80, %r6;
	add.s32 	%r79, %r79, %r6;
	add.s32 	%r78, %r78, %r6;
	add.s32 	%r77, %r77, 8;
	setp.ne.s32 	%p7, %r77, 0;
	@%p7 bra 	$L__BB5_6;
$L__BB5_7:
	setp.eq.s32 	%p8, %r4, 0;
	@%p8 bra 	$L__BB5_15;
	and.b32  	%r36, %r3, 3;
	setp.lt.u32 	%p9, %r4, 4;
	@%p9 bra 	$L__BB5_10;
	mul.lo.s32 	%r68, %r2, %r87;
	cvt.s64.s32 	%rd66, %r68;
	add.s64 	%rd67, %rd7, %rd66;
	shl.b64 	%rd68, %rd67, 2;
	add.s64 	%rd69, %rd3, %rd68;
	ld.global.f32 	%f88, [%rd69];
	ld.global.f32 	%f89, [%rd8];
	fma.rn.f32 	%f90, %f88, %f88, %f89;
	st.global.f32 	[%rd8], %f90;
	ld.global.f32 	%f91, [%rd69];
	add.s64 	%rd70, %rd1, %rd68;
	ld.global.f32 	%f92, [%rd70];
	ld.global.f32 	%f93, [%rd9];
	fma.rn.f32 	%f94, %f91, %f92, %f93;
	st.global.f32 	[%rd9], %f94;
	ld.global.f32 	%f95, [%rd70];
	ld.global.f32 	%f96, [%rd10];
	fma.rn.f32 	%f97, %f95, %f95, %f96;
	st.global.f32 	[%rd10], %f97;
	add.s32 	%r69, %r68, %r2;
	cvt.s64.s32 	%rd71, %r69;
	add.s64 	%rd72, %rd7, %rd71;
	shl.b64 	%rd73, %rd72, 2;
	add.s64 	%rd74, %rd3, %rd73;
	ld.global.f32 	%f98, [%rd74];
	ld.global.f32 	%f99, [%rd8];
	fma.rn.f32 	%f100, %f98, %f98, %f99;
	st.global.f32 	[%rd8], %f100;
	ld.global.f32 	%f101, [%rd74];
	add.s64 	%rd75, %rd1, %rd73;
	ld.global.f32 	%f102, [%rd75];
	ld.global.f32 	%f103, [%rd9];
	fma.rn.f32 	%f104, %f101, %f102, %f103;
	st.global.f32 	[%rd9], %f104;
	ld.global.f32 	%f105, [%rd75];
	ld.global.f32 	%f106, [%rd10];
	fma.rn.f32 	%f107, %f105, %f105, %f106;
	st.global.f32 	[%rd10], %f107;
	add.s32 	%r70, %r69, %r2;
	cvt.s64.s32 	%rd76, %r70;
	add.s64 	%rd77, %rd7, %rd76;
	shl.b64 	%rd78, %rd77, 2;
	add.s64 	%rd79, %rd3, %rd78;
	ld.global.f32 	%f108, [%rd79];
	ld.global.f32 	%f109, [%rd8];
	fma.rn.f32 	%f110, %f108, %f108, %f109;
	st.global.f32 	[%rd8], %f110;
	ld.global.f32 	%f111, [%rd79];
	add.s64 	%rd80, %rd1, %rd78;
	ld.global.f32 	%f112, [%rd80];
	ld.global.f32 	%f113, [%rd9];
	fma.rn.f32 	%f114, %f111, %f112, %f113;
	st.global.f32 	[%rd9], %f114;
	ld.global.f32 	%f115, [%rd80];
	ld.global.f32 	%f116, [%rd10];
	fma.rn.f32 	%f117, %f115, %f115, %f116;
	st.global.f32 	[%rd10], %f117;
	add.s32 	%r71, %r70, %r2;
	cvt.s64.s32 	%rd81, %r71;
	add.s64 	%rd82, %rd7, %rd81;
	shl.b64 	%rd83, %rd82, 2;
	add.s64 	%rd84, %rd3, %rd83;
	ld.global.f32 	%f118, [%rd84];
	ld.global.f32 	%f119, [%rd8];
	fma.rn.f32 	%f120, %f118, %f118, %f119;
	st.global.f32 	[%rd8], %f120;
	ld.global.f32 	%f121, [%rd84];
	add.s64 	%rd85, %rd1, %rd83;
	ld.global.f32 	%f122, [%rd85];
	ld.global.f32 	%f123, [%rd9];
	fma.rn.f32 	%f124, %f121, %f122, %f123;
	st.global.f32 	[%rd9], %f124;
	ld.global.f32 	%f125, [%rd85];
	ld.global.f32 	%f126, [%rd10];
	fma.rn.f32 	%f127, %f125, %f125, %f126;
	st.global.f32 	[%rd10], %f127;
	add.s32 	%r87, %r87, 4;
$L__BB5_10:
	setp.eq.s32 	%p10, %r36, 0;
	@%p10 bra 	$L__BB5_15;
	setp.eq.s32 	%p11, %r36, 1;
	@%p11 bra 	$L__BB5_13;
	mul.lo.s32 	%r72, %r2, %r87;
	cvt.s64.s32 	%rd86, %r72;
	add.s64 	%rd87, %rd7, %rd86;
	shl.b64 	%rd88, %rd87, 2;
	add.s64 	%rd89, %rd3, %rd88;
	ld.global.f32 	%f128, [%rd89];
	ld.global.f32 	%f129, [%rd8];
	fma.rn.f32 	%f130, %f128, %f128, %f129;
	st.global.f32 	[%rd8], %f130;
	ld.global.f32 	%f131, [%rd89];
	add.s64 	%rd90, %rd1, %rd88;
	ld.global.f32 	%f132, [%rd90];
	ld.global.f32 	%f133, [%rd9];
	fma.rn.f32 	%f134, %f131, %f132, %f133;
	st.global.f32 	[%rd9], %f134;
	ld.global.f32 	%f135, [%rd90];
	ld.global.f32 	%f136, [%rd10];
	fma.rn.f32 	%f137, %f135, %f135, %f136;
	st.global.f32 	[%rd10], %f137;
	add.s32 	%r73, %r72, %r2;
	cvt.s64.s32 	%rd91, %r73;
	add.s64 	%rd92, %rd7, %rd91;
	shl.b64 	%rd93, %rd92, 2;
	add.s64 	%rd94, %rd3, %rd93;
	ld.global.f32 	%f138, [%rd94];
	ld.global.f32 	%f139, [%rd8];
	fma.rn.f32 	%f140, %f138, %f138, %f139;
	st.global.f32 	[%rd8], %f140;
	ld.global.f32 	%f141, [%rd94];
	add.s64 	%rd95, %rd1, %rd93;
	ld.global.f32 	%f142, [%rd95];
	ld.global.f32 	%f143, [%rd9];
	fma.rn.f32 	%f144, %f141, %f142, %f143;
	st.global.f32 	[%rd9], %f144;
	ld.global.f32 	%f145, [%rd95];
	ld.global.f32 	%f146, [%rd10];
	fma.rn.f32 	%f147, %f145, %f145, %f146;
	st.global.f32 	[%rd10], %f147;
	add.s32 	%r87, %r87, 2;
$L__BB5_13:
	and.b32  	%r74, %r3, 1;
	setp.eq.b32 	%p12, %r74, 1;
	not.pred 	%p13, %p12;
	@%p13 bra 	$L__BB5_15;
	mul.lo.s32 	%r75, %r2, %r87;
	cvt.s64.s32 	%rd96, %r75;
	add.s64 	%rd97, %rd7, %rd96;
	shl.b64 	%rd98, %rd97, 2;
	add.s64 	%rd99, %rd3, %rd98;
	ld.global.f32 	%f148, [%rd99];
	ld.global.f32 	%f149, [%rd8];
	fma.rn.f32 	%f150, %f148, %f148, %f149;
	st.global.f32 	[%rd8], %f150;
	ld.global.f32 	%f151, [%rd99];
	add.s64 	%rd100, %rd1, %rd98;
	ld.global.f32 	%f152, [%rd100];
	ld.global.f32 	%f153, [%rd9];
	fma.rn.f32 	%f154, %f151, %f152, %f153;
	st.global.f32 	[%rd9], %f154;
	ld.global.f32 	%f155, [%rd100];
	ld.global.f32 	%f156, [%rd10];
	fma.rn.f32 	%f157, %f155, %f155, %f156;
	st.global.f32 	[%rd10], %f157;
$L__BB5_15:
	ret;

}


// ===== COMPILED SASS (sm_100) =====

	.target	sm_100

	.elftype	@"ET_EXEC"


//--------------------- .note.nv.tkinfo           --------------------------
	.section	.note.nv.tkinfo,"",@"SHT_NOTE"
	.sectionflags	@"SHF_NOTE_NV_TKINFO"
	.tkinfo
        /*0018*/ 	.word	0x00000002
        /*0030*/ 	.string	""
        /*0030*/ 	.string	"ptxas"
        /*0030*/ 	.string	"Cuda compilation tools, release 13.0, V13.0.88"
        /*0030*/ 	.string	"Build cuda_13.0.r13.0/compiler.36424714_0"
        /*0030*/ 	.string	"-arch sm_100 -m 64 "



//--------------------- .note.nv.cuinfo           --------------------------
	.section	.note.nv.cuinfo,"",@"SHT_NOTE"
	.sectionflags	@"SHF_NOTE_NV_CUINFO"
        /*0018*/ 	.short	0x0002
        /*001a*/ 	.short	0x0064
        /*001c*/ 	.short	0x0082
	.zero		2


//--------------------- .nv.info                  --------------------------
	.section	.nv.info,"",@"SHT_CUDA_INFO"
	.align	4


	//----- nvinfo : EIATTR_REGCOUNT
	.align		4
        /*0000*/ 	.byte	0x04, 0x2f
        /*0002*/ 	.short	(.L_1 - .L_0)
	.align		4
.L_0:
        /*0004*/ 	.word	index@(_Z8gradientPfS_S_iii)
        /*0008*/ 	.word	0x00000020


	//----- nvinfo : EIATTR_FRAME_SIZE
	.align		4
.L_1:
        /*000c*/ 	.byte	0x04, 0x11
        /*000e*/ 	.short	(.L_3 - .L_2)
	.align		4
.L_2:
        /*0010*/ 	.word	index@(_Z8gradientPfS_S_iii)
        /*0014*/ 	.word	0x00000000


	//----- nvinfo : EIATTR_REGCOUNT
	.align		4
.L_3:
        /*0018*/ 	.byte	0x04, 0x2f
        /*001a*/ 	.short	(.L_5 - .L_4)
	.align		4
.L_4:
        /*001c*/ 	.word	index@(_Z10divergencePfS_S_iii)
        /*0020*/ 	.word	0x0000001d


	//----- nvinfo : EIATTR_FRAME_SIZE
	.align		4
.L_5:
        /*0024*/ 	.byte	0x04, 0x11
        /*0026*/ 	.short	(.L_7 - .L_6)
	.align		4
.L_6:
        /*0028*/ 	.word	index@(_Z10divergencePfS_S_iii)
        /*002c*/ 	.word	0x00000000


	//----- nvinfo : EIATTR_REGCOUNT
	.align		4
.L_7:
        /*0030*/ 	.byte	0x04, 0x2f
        /*0032*/ 	.short	(.L_9 - .L_8)
	.align		4
.L_8:
        /*0034*/ 	.word	index@(_Z14convolutionGPUPfS_S_iiii)
        /*0038*/ 	.word	0x0000001d


	//----- nvinfo : EIATTR_FRAME_SIZE
	.align		4
.L_9:
        /*003c*/ 	.byte	0x04, 0x11
        /*003e*/ 	.short	(.L_11 - .L_10)
	.align		4
.L_10:
        /*0040*/ 	.word	index@(_Z14convolutionGPUPfS_S_iiii)
        /*0044*/ 	.word	0x00000000


	//----- nvinfo : EIATTR_REGCOUNT
	.align		4
.L_11:
        /*0048*/ 	.byte	0x04, 0x2f
        /*004a*/ 	.short	(.L_13 - .L_12)
	.align		4
.L_12:
        /*004c*/ 	.word	index@(_Z25computeSpatialDerivativesPfS_S_iii)
        /*0050*/ 	.word	0x00000028


	//----- nvinfo : EIATTR_FRAME_SIZE
	.align		4
.L_13:
        /*0054*/ 	.byte	0x04, 0x11
        /*0056*/ 	.short	(.L_15 - .L_14)
	.align		4
.L_14:
        /*0058*/ 	.word	index@(_Z25computeSpatialDerivativesPfS_S_iii)
        /*005c*/ 	.word	0x00000000


	//----- nvinfo : EIATTR_REGCOUNT
	.align		4
.L_15:
        /*0060*/ 	.byte	0x04, 0x2f
        /*0062*/ 	.short	(.L_17 - .L_16)
	.align		4
.L_16:
        /*0064*/ 	.word	index@(_Z21createStructureTensorPfS_S_S_S_iii)
        /*0068*/ 	.word	0x00000020


	//----- nvinfo : EIATTR_FRAME_SIZE
	.align		4
.L_17:
        /*006c*/ 	.byte	0x04, 0x11
        /*006e*/ 	.short	(.L_19 - .L_18)
	.align		4
.L_18:
        /*0070*/ 	.word	index@(_Z21createStructureTensorPfS_S_S_S_iii)
        /*0074*/ 	.word	0x00000000


	//----- nvinfo : EIATTR_REGCOUNT
	.align		4
.L_19:
        /*0078*/ 	.byte	0x04, 0x2f
        /*007a*/ 	.short	(.L_21 - .L_20)
	.align		4
.L_20:
        /*007c*/ 	.word	index@(_Z28createStructureTensorLayeredPfS_S_iii)
        /*0080*/ 	.word	0x0000001a


	//----- nvinfo : EIATTR_FRAME_SIZE
	.align		4
.L_21:
        /*0084*/ 	.byte	0x04, 0x11
        /*0086*/ 	.short	(.L_23 - .L_22)
	.align		4
.L_22:
        /*0088*/ 	.word	index@(_Z28createStructureTensorLayeredPfS_S_iii)
        /*008c*/ 	.word	0x00000000


	//----- nvinfo : EIATTR_MIN_STACK_SIZE
	.align		4
.L_23:
        /*0090*/ 	.byte	0x04, 0x12
        /*0092*/ 	.short	(.L_25 - .L_24)
	.align		4
.L_24:
        /*0094*/ 	.word	index@(_Z28createStructureTensorLayeredPfS_S_iii)
        /*0098*/ 	.word	0x00000000


	//----- nvinfo : EIATTR_MIN_STACK_SIZE
	.align		4
.L_25:
        /*009c*/ 	.byte	0x04, 0x12
        /*009e*/ 	.short	(.L_27 - .L_26)
	.align		4
.L_26:
        /*00a0*/ 	.word	index@(_Z21createStructureTensorPfS_S_S_S_iii)
        /*00a4*/ 	.word	0x00000000


	//----- nvinfo : EIATTR_MIN_STACK_SIZE
	.align		4
.L_27:
        /*00a8*/ 	.byte	0x04, 0x12
        /*00aa*/ 	.short	(.L_29 - .L_28)
	.align		4
.L_28:
        /*00ac*/ 	.word	index@(_Z25computeSpatialDerivativesPfS_S_iii)
        /*00b0*/ 	.word	0x00000000


	//----- nvinfo : EIATTR_MIN_STACK_SIZE
	.align		4
.L_29:
        /*00b4*/ 	.byte	0x04, 0x12
        /*00b6*/ 	.short	(.L_31 - .L_30)
	.align		4
.L_30:
        /*00b8*/ 	.word	index@(_Z14convolutionGPUPfS_S_iiii)
        /*00bc*/ 	.word	0x00000000


	//----- nvinfo : EIATTR_MIN_STACK_SIZE
	.align		4
.L_31:
        /*00c0*/ 	.byte	0x04, 0x12
        /*00c2*/ 	.short	(.L_33 - .L_32)
	.align		4
.L_32:
        /*00c4*/ 	.word	index@(_Z10divergencePfS_S_iii)
        /*00c8*/ 	.word	0x00000000


	//----- nvinfo : EIATTR_MIN_STACK_SIZE
	.align		4
.L_33:
        /*00cc*/ 	.byte	0x04, 0x12
        /*00ce*/ 	.short	(.L_35 - .L_34)
	.align		4
.L_34:
        /*00d0*/ 	.word	index@(_Z8gradientPfS_S_iii)
        /*00d4*/ 	.word	0x00000000
.L_35:


//--------------------- .nv.compat                --------------------------
	.section	.nv.compat,"",@"SHT_CUDA_COMPAT_INFO"
	.align	4
        /*0000*/ 	.byte	0x02, 0x09, 0x00, 0x00, 0x02, 0x02, 0x01, 0x00, 0x02, 0x05, 0x05, 0x00, 0x03, 0x07, 0x01, 0x01
        /*0010*/ 	.byte	0x02, 0x03, 0x00, 0x00, 0x02, 0x06, 0x01, 0x00, 0x04, 0x0b, 0x08, 0x00, 0x09, 0x00, 0x00, 0x00
        /*0020*/ 	.byte	0x00, 0x00, 0x00, 0x00


//--------------------- .nv.info._Z28createStructureTensorLayeredPfS_S_iii --------------------------
	.section	.nv.info._Z28createStructureTensorLayeredPfS_S_iii,"",@"SHT_CUDA_INFO"
	.sectionflags	@""
	.align	4


	//----- nvinfo : EIATTR_CUDA_API_VERSION
	.align		4
        /*0000*/ 	.byte	0x04, 0x37
        /*0002*/ 	.short	(.L_37 - .L_36)
.L_36:
        /*0004*/ 	.word	0x00000082


	//----- nvinfo : EIATTR_KPARAM_INFO
	.align		4
.L_37:
        /*0008*/ 	.byte	0x04, 0x17
        /*000a*/ 	.short	(.L_39 - .L_38)
.L_38:
        /*000c*/ 	.word	0x00000000
        /*0010*/ 	.short	0x0005
        /*0012*/ 	.short	0x0020
        /*0014*/ 	.byte	0x00, 0xf0, 0x11, 0x00


	//----- nvinfo : EIATTR_KPARAM_INFO
	.align		4
.L_39:
        /*0018*/ 	.byte	0x04, 0x17
        /*001a*/ 	.short	(.L_41 - .L_40)
.L_40:
        /*001c*/ 	.word	0x00000000
        /*0020*/ 	.short	0x0004
        /*0022*/ 	.short	0x001c
        /*0024*/ 	.byte	0x00, 0xf0, 0x11, 0x00


	//----- nvinfo : EIATTR_KPARAM_INFO
	.align		4
.L_41:
        /*0028*/ 	.byte	0x04, 0x17
        /*002a*/ 	.short	(.L_43 - .L_42)
.L_42:
        /*002c*/ 	.word	0x00000000
        /*0030*/ 	.short	0x0003
        /*0032*/ 	.short	0x0018
        /*0034*/ 	.byte	0x00, 0xf0, 0x11, 0x00


	//----- nvinfo : EIATTR_KPARAM_INFO
	.align		4
.L_43:
        /*0038*/ 	.byte	0x04, 0x17
        /*003a*/ 	.short	(.L_45 - .L_44)
.L_44:
        /*003c*/ 	.word	0x00000000
        /*0040*/ 	.short	0x0002
        /*0042*/ 	.short	0x0010
        /*0044*/ 	.byte	0x00, 0xf5, 0x21, 0x00


	//----- nvinfo : EIATTR_KPARAM_INFO
	.align		4
.L_45:
        /*0048*/ 	.byte	0x04, 0x17
        /*004a*/ 	.short	(.L_47 - .L_46)
.L_46:
        /*004c*/ 	.word	0x00000000
        /*0050*/ 	.short	0x0001
        /*0052*/ 	.short	0x0008
        /*0054*/ 	.byte	0x00, 0xf5, 0x21, 0x00


	//----- nvinfo : EIATTR_KPARAM_INFO
	.align		4
.L_47:
        /*0058*/ 	.byte	0x04, 0x17
        /*005a*/ 	.short	(.L_49 - .L_48)
.L_48:
        /*005c*/ 	.word	0x00000000
        /*0060*/ 	.short	0x0000
        /*0062*/ 	.short	0x0000
        /*0064*/ 	.byte	0x00, 0xf5, 0x21, 0x00


	//----- nvinfo : EIATTR_SPARSE_MMA_MASK
	.align		4
.L_49:
        /*0068*/ 	.byte	0x03, 0x50
        /*006a*/ 	.short	0x0000


	//----- nvinfo : EIATTR_MAXREG_COUNT
	.align		4
        /*006c*/ 	.byte	0x03, 0x1b
        /*006e*/ 	.short	0x00ff


	//----- nvinfo : EIATTR_MERCURY_ISA_VERSION
	.align		4
        /*0070*/ 	.byte	0x03, 0x5f
        /*0072*/ 	.short	0x0101


	//----- nvinfo : EIATTR_VRC_CTA_INIT_COUNT
	.align		4
        /*0074*/ 	.byte	0x02, 0x4a
	.zero		1
	.zero		1


	//----- nvinfo : EIATTR_EXIT_INSTR_OFFSETS
	.align		4
        /*0078*/ 	.byte	0x04, 0x1c
        /*007a*/ 	.short	(.L_51 - .L_50)


	//   ....[0]....
.L_50:
        /*007c*/ 	.word	0x000000e0


	//   ....[1]....
        /*0080*/ 	.word	0x00000350


	//   ....[2]....
        /*0084*/ 	.word	0x00001170


	//   ....[3]....
        /*0088*/ 	.word	0x000017a0


	//   ....[4]....
        /*008c*/ 	.word	0x00001b00


	//   ....[5]....
        /*0090*/ 	.word	0x00001c90


	//----- nvinfo : EIATTR_CBANK_PARAM_SIZE
	.align		4
.L_51:
        /*0094*/ 	.byte	0x03, 0x19
        /*0096*/ 	.short	0x0024


	//----- nvinfo : EIATTR_PARAM_CBANK
	.align		4
        /*0098*/ 	.byte	0x04, 0x0a
        /*009a*/ 	.short	(.L_53 - .L_52)
	.align		4
.L_52:
        /*009c*/ 	.word	index@(.nv.constant0._Z28createStructureTensorLayeredPfS_S_iii)
        /*00a0*/ 	.short	0x0380
        /*00a2*/ 	.short	0x0024


	//----- nvinfo : EIATTR_SW_WAR
	.align		4
.L_53:
        /*00a4*/ 	.byte	0x04, 0x36
        /*00a6*/ 	.short	(.L_55 - .L_54)
.L_54:
        /*00a8*/ 	.word	0x00000008
.L_55:


//--------------------- .nv.info._Z21createStructureTensorPfS_S_S_S_iii --------------------------
	.section	.nv.info._Z21createStructureTensorPfS_S_S_S_iii,"",@"SHT_CUDA_INFO"
	.sectionflags	@""
	.align	4


	//----- nvinfo : EIATTR_CUDA_API_VERSION
	.align		4
        /*0000*/ 	.byte	0x04, 0x37
        /*0002*/ 	.short	(.L_57 - .L_56)
.L_56:
        /*0004*/ 	.word	0x00000082


	//----- nvinfo : EIATTR_KPARAM_INFO
	.align		4
.L_57:
        /*0008*/ 	.byte	0x04, 0x17
        /*000a*/ 	.short	(.L_59 - .L_58)
.L_58:
        /*000c*/ 	.word	0x00000000
        /*0010*/ 	.short	0x0007
        /*0012*/ 	.short	0x0030
        /*0014*/ 	.byte	0x00, 0xf0, 0x11, 0x00


	//----- nvinfo : EIATTR_KPARAM_INFO
	.align		4
.L_59:
        /*0018*/ 	.byte	0x04, 0x17
        /*001a*/ 	.short	(.L_61 - .L_60)
.L_60:
        /*001c*/ 	.word	0x00000000
        /*0020*/ 	.short	0x0006
        /*0022*/ 	.short	0x002c
        /*0024*/ 	.byte	0x00, 0xf0, 0x11, 0x00


	//----- nvinfo : EIATTR_KPARAM_INFO
	.align		4
.L_61:
        /*0028*/ 	.byte	0x04, 0x17
        /*002a*/ 	.short	(.L_63 - .L_62)
.L_62:
        /*002c*/ 	.word	0x00000000
        /*0030*/ 	.short	0x0005
        /*0032*/ 	.short	0x0028
        /*0034*/ 	.byte	0x00, 0xf0, 0x11, 0x00


	//----- nvinfo : EIATTR_KPARAM_INFO
	.align		4
.L_63:
        /*0038*/ 	.byte	0x04, 0x17
        /*003a*/ 	.short	(.L_65 - .L_64)
.L_64:
        /*003c*/ 	.word	0x00000000
        /*0040*/ 	.short	0x0004
        /*0042*/ 	.short	0x0020
        /*0044*/ 	.byte	0x00, 0xf5, 0x21, 0x00


	//----- nvinfo : EIATTR_KPARAM_INFO
	.align		4
.L_65:
        /*0048*/ 	.byte	0x04, 0x17
        /*004a*/ 	.short	(.L_67 - .L_66)
.L_66:
        /*004c*/ 	.word	0x00000000
        /*0050*/ 	.short	0x0003
        /*0052*/ 	.short	0x0018
        /*0054*/ 	.byte	0x00, 0xf5, 0x21, 0x00


	//----- nvinfo : EIATTR_KPARAM_INFO
	.align		4
.L_67:
        /*0058*/ 	.byte	0x04, 0x17
        /*005a*/ 	.short	(.L_69 - .L_68)
.L_68:
        /*005c*/ 	.word	0x00000000
        /*0060*/ 	.short	0x0002
        /*0062*/ 	.short	0x0010
        /*0064*/ 	.byte	0x00, 0xf5, 0x21, 0x00


	//----- nvinfo : EIATTR_KPARAM_INFO
	.align		4
.L_69:
        /*0068*/ 	.byte	0x04, 0x17
        /*006a*/ 	.short	(.L_71 - .L_70)
.L_70:
        /*006c*/ 	.word	0x00000000
        /*0070*/ 	.short	0x0001
        /*0072*/ 	.short	0x0008
        /*0074*/ 	.byte	0x00, 0xf5, 0x21, 0x00


	//----- nvinfo : EIATTR_KPARAM_INFO
	.align		4
.L_71:
        /*0078*/ 	.byte	0x04, 0x17
        /*007a*/ 	.short	(.L_73 - .L_72)
.L_72:
        /*007c*/ 	.word	0x00000000
        /*0080*/ 	.short	0x0000
        /*0082*/ 	.short	0x0000
        /*0084*/ 	.byte	0x00, 0xf5, 0x21, 0x00


	//----- nvinfo : EIATTR_SPARSE_MMA_MASK
	.align		4
.L_73:
        /*0088*/ 	.byte	0x03, 0x50
        /*008a*/ 	.short	0x0000


	//----- nvinfo : EIATTR_MAXREG_COUNT
	.align		4
        /*008c*/ 	.byte	0x03, 0x1b
        /*008e*/ 	.short	0x00ff


	//----- nvinfo : EIATTR_MERCURY_ISA_VERSION
	.align		4
        /*0090*/ 	.byte	0x03, 0x5f
        /*0092*/ 	.short	0x0101


	//----- nvinfo : EIATTR_VRC_CTA_INIT_COUNT
	.align		4
        /*0094*/ 	.byte	0x02, 0x4a
	.zero		1
	.zero		1


	//----- nvinfo : EIATTR_EXIT_INSTR_OFFSETS
	.align		4
        /*0098*/ 	.byte	0x04, 0x1c
        /*009a*/ 	.short	(.L_75 - .L_74)


	//   ....[0]....
.L_74:
        /*009c*/ 	.word	0x000000e0


	//   ....[1]....
        /*00a0*/ 	.word	0x00000330


	//   ....[2]....
        /*00a4*/ 	.word	0x00001100


	//   ....[3]....
        /*00a8*/ 	.word	0x000016f0


	//   ....[4]....
        /*00ac*/ 	.word	0x00001a20


	//   ....[5]....
        /*00b0*/ 	.word	0x00001ba0


	//----- nvinfo : EIATTR_CBANK_PARAM_SIZE
	.align		4
.L_75:
        /*00b4*/ 	.byte	0x03, 0x19
        /*00b6*/ 	.short	0x0034


	//----- nvinfo : EIATTR_PARAM_CBANK
	.align		4
        /*00b8*/ 	.byte	0x04, 0x0a
        /*00ba*/ 	.short	(.L_77 - .L_76)
	.align		4
.L_76:
        /*00bc*/ 	.word	index@(.nv.constant0._Z21createStructureTensorPfS_S_S_S_iii)
        /*00c0*/ 	.short	0x0380
        /*00c2*/ 	.short	0x0034


	//----- nvinfo : EIATTR_SW_WAR
	.align		4
.L_77:
        /*00c4*/ 	.byte	0x04, 0x36
        /*00c6*/ 	.short	(.L_79 - .L_78)
.L_78:
        /*00c8*/ 	.word	0x00000008
.L_79:


//--------------------- .nv.info._Z25computeSpatialDerivativesPfS_S_iii --------------------------
	.section	.nv.info._Z25computeSpatialDerivativesPfS_S_iii,"",@"SHT_CUDA_INFO"
	.sectionflags	@""
	.align	4


	//----- nvinfo : EIATTR_CUDA_API_VERSION
	.align		4
        /*0000*/ 	.byte	0x04, 0x37
        /*0002*/ 	.short	(.L_81 - .L_80)
.L_80:
        /*0004*/ 	.word	0x00000082


	//----- nvinfo : EIATTR_KPARAM_INFO
	.align		4
.L_81:
        /*0008*/ 	.byte	0x04, 0x17
        /*000a*/ 	.short	(.L_83 - .L_82)
.L_82:
        /*000c*/ 	.word	0x00000000
        /*0010*/ 	.short	0x0005
        /*0012*/ 	.short	0x0020
        /*0014*/ 	.byte	0x00, 0xf0, 0x11, 0x00


	//----- nvinfo : EIATTR_KPARAM_INFO
	.align		4
.L_83:
        /*0018*/ 	.byte	0x04, 0x17
        /*001a*/ 	.short	(.L_85 - .L_84)
.L_84:
        /*001c*/ 	.word	0x00000000
        /*0020*/ 	.short	0x0004
        /*0022*/ 	.short	0x001c
        /*0024*/ 	.byte	0x00, 0xf0, 0x11, 0x00


	//----- nvinfo : EIATTR_KPARAM_INFO
	.align		4
.L_85:
        /*0028*/ 	.byte	0x04, 0x17
        /*002a*/ 	.short	(.L_87 - .L_86)
.L_86:
        /*002c*/ 	.word	0x00000000
        /*0030*/ 	.short	0x0003
        /*0032*/ 	.short	0x0018
        /*0034*/ 	.byte	0x00, 0xf0, 0x11, 0x00


	//----- nvinfo : EIATTR_KPARAM_INFO
	.align		4
.L_87:
        /*0038*/ 	.byte	0x04, 0x17
        /*003a*/ 	.short	(.L_89 - .L_88)
.L_88:
        /*003c*/ 	.word	0x00000000
        /*0040*/ 	.short	0x0002
        /*0042*/ 	.short	0x0010
        /*0044*/ 	.byte	0x00, 0xf5, 0x21, 0x00


	//----- nvinfo : EIATTR_KPARAM_INFO
	.align		4
.L_89:
        /*0048*/ 	.byte	0x04, 0x17
        /*004a*/ 	.short	(.L_91 - .L_90)
.L_90:
        /*004c*/ 	.word	0x00000000
        /*0050*/ 	.short	0x0001
        /*0052*/ 	.short	0x0008
        /*0054*/ 	.byte	0x00, 0xf5, 0x21, 0x00


	//----- nvinfo : EIATTR_KPARAM_INFO
	.align		4
.L_91:
        /*0058*/ 	.byte	0x04, 0x17
        /*005a*/ 	.short	(.L_93 - .L_92)
.L_92:
        /*005c*/ 	.word	0x00000000
        /*0060*/ 	.short	0x0000
        /*0062*/ 	.short	0x0000
        /*0064*/ 	.byte	0x00, 0xf5, 0x21, 0x00


	//----- nvinfo : EIATTR_SPARSE_MMA_MASK
	.align		4
.L_93:
        /*0068*/ 	.byte	0x03, 0x50
        /*006a*/ 	.short	0x0000


	//----- nvinfo : EIATTR_MAXREG_COUNT
	.align		4
        /*006c*/ 	.byte	0x03, 0x1b
        /*006e*/ 	.short	0x00ff


	//----- nvinfo : EIATTR_MERCURY_ISA_VERSION
	.align		4
        /*0070*/ 	.byte	0x03, 0x5f
        /*0072*/ 	.short	0x0101


	//----- nvinfo : EIATTR_VRC_CTA_INIT_COUNT
	.align		4
        /*0074*/ 	.byte	0x02, 0x4a
	.zero		1
	.zero		1


	//----- nvinfo : EIATTR_EXIT_INSTR_OFFSETS
	.align		4
        /*0078*/ 	.byte	0x04, 0x1c
        /*007a*/ 	.short	(.L_95 - .L_94)


	//   ....[0]....
.L_94:
        /*007c*/ 	.word	0x000000e0


	//   ....[1]....
        /*0080*/ 	.word	0x00000120


	//   ....[2]....
        /*0084*/ 	.word	0x00000c80


	//   ....[3]....
        /*0088*/ 	.word	0x000010a0


	//----- nvinfo : EIATTR_CBANK_PARAM_SIZE
	.align		4
.L_95:
        /*008c*/ 	.byte	0x03, 0x19
        /*008e*/ 	.short	0x0024


	//----- nvinfo : EIATTR_PARAM_CBANK
	.align		4
        /*0090*/ 	.byte	0x04, 0x0a
        /*0092*/ 	.short	(.L_97 - .L_96)
	.align		4
.L_96:
        /*0094*/ 	.word	index@(.nv.constant0._Z25computeSpatialDerivativesPfS_S_iii)
        /*0098*/ 	.short	0x0380
        /*009a*/ 	.short	0x0024


	//----- nvinfo : EIATTR_SW_WAR
	.align		4
.L_97:
        /*009c*/ 	.byte	0x04, 0x36
        /*009e*/ 	.short	(.L_99 - .L_98)
.L_98:
        /*00a0*/ 	.word	0x00000008
.L_99:


//--------------------- .nv.info._Z14convolutionGPUPfS_S_iiii --------------------------
	.section	.nv.info._Z14convolutionGPUPfS_S_iiii,"",@"SHT_CUDA_INFO"
	.sectionflags	@""
	.align	4


	//----- nvinfo : EIATTR_CUDA_API_VERSION
	.align		4
        /*0000*/ 	.byte	0x04, 0x37
        /*0002*/ 	.short	(.L_101 - .L_100)
.L_100:
        /*0004*/ 	.word	0x00000082


	//----- nvinfo : EIATTR_KPARAM_INFO
	.align		4
.L_101:
        /*0008*/ 	.byte	0x04, 0x17
        /*000a*/ 	.short	(.L_103 - .L_102)
.L_102:
        /*000c*/ 	.word	0x00000000
        /*0010*/ 	.short	0x0006
        /*0012*/ 	.short	0x0024
        /*0014*/ 	.byte	0x00, 0xf0, 0x11, 0x00


	//----- nvinfo : EIATTR_KPARAM_INFO
	.align		4
.L_103:
        /*0018*/ 	.byte	0x04, 0x17
        /*001a*/ 	.short	(.L_105 - .L_104)
.L_104:
        /*001c*/ 	.word	0x00000000
        /*0020*/ 	.short	0x0005
        /*0022*/ 	.short	0x0020
        /*0024*/ 	.byte	0x00, 0xf0, 0x11, 0x00


	//----- nvinfo : EIATTR_KPARAM_INFO
	.align		4
.L_105:
        /*0028*/ 	.byte	0x04, 0x17
        /*002a*/ 	.short	(.L_107 - .L_106)
.L_106:
        /*002c*/ 	.word	0x00000000
        /*0030*/ 	.short	0x0004
        /*0032*/ 	.short	0x001c
        /*0034*/ 	.byte	0x00, 0xf0, 0x11, 0x00


	//----- nvinfo : EIATTR_KPARAM_INFO
	.align		4
.L_107:
        /*0038*/ 	.byte	0x04, 0x17
        /*003a*/ 	.short	(.L_109 - .L_108)
.L_108:
        /*003c*/ 	.word	0x00000000
        /*0040*/ 	.short	0x0003
        /*0042*/ 	.short	0x0018
        /*0044*/ 	.byte	0x00, 0xf0, 0x11, 0x00


	//----- nvinfo : EIATTR_KPARAM_INFO
	.align		4
.L_109:
        /*0048*/ 	.byte	0x04, 0x17
        /*004a*/ 	.short	(.L_111 - .L_110)
.L_110:
        /*004c*/ 	.word	0x00000000
        /*0050*/ 	.short	0x0002
        /*0052*/ 	.short	0x0010
        /*0054*/ 	.byte	0x00, 0xf5, 0x21, 0x00


	//----- nvinfo : EIATTR_KPARAM_INFO
	.align		4
.L_111:
        /*0058*/ 	.byte	0x04, 0x17
        /*005a*/ 	.short	(.L_113 - .L_112)
.L_112:
        /*005c*/ 	.word	0x00000000
        /*0060*/ 	.short	0x0001
        /*0062*/ 	.short	0x0008
        /*0064*/ 	.byte	0x00, 0xf5, 0x21, 0x00


	//----- nvinfo : EIATTR_KPARAM_INFO
	.align		4
.L_113:
        /*0068*/ 	.byte	0x04, 0x17
        /*006a*/ 	.short	(.L_115 - .L_114)
.L_114:
        /*006c*/ 	.word	0x00000000
        /*0070*/ 	.short	0x0000
        /*0072*/ 	.short	0x0000
        /*0074*/ 	.byte	0x00, 0xf5, 0x21, 0x00


	//----- nvinfo : EIATTR_SPARSE_MMA_MASK
	.align		4
.L_115:
        /*0078*/ 	.byte	0x03, 0x50
        /*007a*/ 	.short	0x0000


	//----- nvinfo : EIATTR_MAXREG_COUNT
	.align		4
        /*007c*/ 	.byte	0x03, 0x1b
        /*007e*/ 	.short	0x00ff


	//----- nvinfo : EIATTR_MERCURY_ISA_VERSION
	.align		4
        /*0080*/ 	.byte	0x03, 0x5f
        /*0082*/ 	.short	0x0101


	//----- nvinfo : EIATTR_VRC_CTA_INIT_COUNT
	.align		4
        /*0084*/ 	.byte	0x02, 0x4a
	.zero		1
	.zero		1


	//----- nvinfo : EIATTR_EXIT_INSTR_OFFSETS
	.align		4
        /*0088*/ 	.byte	0x04, 0x1c
        /*008a*/ 	.short	(.L_117 - .L_116)


	//   ....[0]....
.L_116:
        /*008c*/ 	.word	0x00000100


	//   ....[1]....
        /*0090*/ 	.word	0x00000640


	//   ....[2]....
        /*0094*/ 	.word	0x00000a90


	//   ....[3]....
        /*0098*/ 	.word	0x00000c80


	//   ....[4]....
        /*009c*/ 	.word	0x00000db0


	//   ....[5]....
        /*00a0*/ 	.word	0x00000e30


	//----- nvinfo : EIATTR_CBANK_PARAM_SIZE
	.align		4
.L_117:
        /*00a4*/ 	.byte	0x03, 0x19
        /*00a6*/ 	.short	0x0028


	//----- nvinfo : EIATTR_PARAM_CBANK
	.align		4
        /*00a8*/ 	.byte	0x04, 0x0a
        /*00aa*/ 	.short	(.L_119 - .L_118)
	.align		4
.L_118:
        /*00ac*/ 	.word	index@(.nv.constant0._Z14convolutionGPUPfS_S_iiii)
        /*00b0*/ 	.short	0x0380
        /*00b2*/ 	.short	0x0028


	//----- nvinfo : EIATTR_SW_WAR
	.align		4
.L_119:
        /*00b4*/ 	.byte	0x04, 0x36
        /*00b6*/ 	.short	(.L_121 - .L_120)
.L_120:
        /*00b8*/ 	.word	0x00000008
.L_121:


//--------------------- .nv.info._Z10divergencePfS_S_iii --------------------------
	.section	.nv.info._Z10divergencePfS_S_iii,"",@"SHT_CUDA_INFO"
	.sectionflags	@""
	.align	4


	//----- nvinfo : EIATTR_CUDA_API_VERSION
	.align		4
        /*0000*/ 	.byte	0x04, 0x37
        /*0002*/ 	.short	(.L_123 - .L_122)
.L_122:
        /*0004*/ 	.word	0x00000082


	//----- nvinfo : EIATTR_KPARAM_INFO
	.align		4
.L_123:
        /*0008*/ 	.byte	0x04, 0x17
        /*000a*/ 	.short	(.L_125 - .L_124)
.L_124:
        /*000c*/ 	.word	0x00000000
        /*0010*/ 	.short	0x0005
        /*0012*/ 	.short	0x0020
        /*0014*/ 	.byte	0x00, 0xf0, 0x11, 0x00


	//----- nvinfo : EIATTR_KPARAM_INFO
	.align		4
.L_125:
        /*0018*/ 	.byte	0x04, 0x17
        /*001a*/ 	.short	(.L_127 - .L_126)
.L_126:
        /*001c*/ 	.word	0x00000000
        /*0020*/ 	.short	0x0004
        /*0022*/ 	.short	0x001c
        /*0024*/ 	.byte	0x00, 0xf0, 0x11, 0x00


	//----- nvinfo : EIATTR_KPARAM_INFO
	.align		4
.L_127:
        /*0028*/ 	.byte	0x04, 0x17
        /*002a*/ 	.short	(.L_129 - .L_128)
.L_128:
        /*002c*/ 	.word	0x00000000
        /*0030*/ 	.short	0x0003
        /*0032*/ 	.short	0x0018
        /*0034*/ 	.byte	0x00, 0xf0, 0x11, 0x00


	//----- nvinfo : EIATTR_KPARAM_INFO
	.align		4
.L_129:
        /*0038*/ 	.byte	0x04, 0x17
        /*003a*/ 	.short	(.L_131 - .L_130)
.L_130:
        /*003c*/ 	.word	0x00000000
        /*0040*/ 	.short	0x0002
        /*0042*/ 	.short	0x0010
        /*0044*/ 	.byte	0x00, 0xf5, 0x21, 0x00


	//----- nvinfo : EIATTR_KPARAM_INFO
	.align		4
.L_131:
        /*0048*/ 	.byte	0x04, 0x17
        /*004a*/ 	.short	(.L_133 - .L_132)
.L_132:
        /*004c*/ 	.word	0x00000000
        /*0050*/ 	.short	0x0001
        /*0052*/ 	.short	0x0008
        /*0054*/ 	.byte	0x00, 0xf5, 0x21, 0x00


	//----- nvinfo : EIATTR_KPARAM_INFO
	.align		4
.L_133:
        /*0058*/ 	.byte	0x04, 0x17
        /*005a*/ 	.short	(.L_135 - .L_134)
.L_134:
        /*005c*/ 	.word	0x00000000
        /*0060*/ 	.short	0x0000
        /*0062*/ 	.short	0x0000
        /*0064*/ 	.byte	0x00, 0xf5, 0x21, 0x00


	//----- nvinfo : EIATTR_SPARSE_MMA_MASK
	.align		4
.L_135:
        /*0068*/ 	.byte	0x03, 0x50
        /*006a*/ 	.short	0x0000


	//----- nvinfo : EIATTR_MAXREG_COUNT
	.align		4
        /*006c*/ 	.byte	0x03, 0x1b
        /*006e*/ 	.short	0x00ff


	//----- nvinfo : EIATTR_MERCURY_ISA_VERSION
	.align		4
        /*0070*/ 	.byte	0x03, 0x5f
        /*0072*/ 	.short	0x0101


	//----- nvinfo : EIATTR_VRC_CTA_INIT_COUNT
	.align		4
        /*0074*/ 	.byte	0x02, 0x4a
	.zero		1
	.zero		1


	//----- nvinfo : EIATTR_EXIT_INSTR_OFFSETS
	.align		4
        /*0078*/ 	.byte	0x04, 0x1c
        /*007a*/ 	.short	(.L_137 - .L_136)


	//   ....[0]....
.L_136:
        /*007c*/ 	.word	0x00000100


	//   ....[1]....
        /*0080*/ 	.word	0x00000960


	//   ....[2]....
        /*0084*/ 	.word	0x00000d20


	//   ....[3]....
        /*0088*/ 	.word	0x00000f00


	//----- nvinfo : EIATTR_CBANK_PARAM_SIZE
	.align		4
.L_137:
        /*008c*/ 	.byte	0x03, 0x19
        /*008e*/ 	.short	0x0024


	//----- nvinfo : EIATTR_PARAM_CBANK
	.align		4
        /*0090*/ 	.byte	0x04, 0x0a
        /*0092*/ 	.short	(.L_139 - .L_138)
	.align		4
.L_138:
        /*0094*/ 	.word	index@(.nv.constant0._Z10divergencePfS_S_iii)
        /*0098*/ 	.short	0x0380
        /*009a*/ 	.short	0x0024


	//----- nvinfo : EIATTR_SW_WAR
	.align		4
.L_139:
        /*009c*/ 	.byte	0x04, 0x36
        /*009e*/ 	.short	(.L_141 - .L_140)
.L_140:
        /*00a0*/ 	.word	0x00000008
.L_141:


//--------------------- .nv.info._Z8gradientPfS_S_iii --------------------------
	.section	.nv.info._Z8gradientPfS_S_iii,"",@"SHT_CUDA_INFO"
	.sectionflags	@""
	.align	4


	//----- nvinfo : EIATTR_CUDA_API_VERSION
	.align		4
        /*0000*/ 	.byte	0x04, 0x37
        /*0002*/ 	.short	(.L_143 - .L_142)
.L_142:
        /*0004*/ 	.word	0x00000082


	//----- nvinfo : EIATTR_KPARAM_INFO
	.align		4
.L_143:
        /*0008*/ 	.byte	0x04, 0x17
        /*000a*/ 	.short	(.L_145 - .L_144)
.L_144:
        /*000c*/ 	.word	0x00000000
        /*0010*/ 	.short	0x0005
        /*0012*/ 	.short	0x0020
        /*0014*/ 	.byte	0x00, 0xf0, 0x11, 0x00


	//----- nvinfo : EIATTR_KPARAM_INFO
	.align		4
.L_145:
        /*0018*/ 	.byte	0x04, 0x17
        /*001a*/ 	.short	(.L_147 - .L_146)
.L_146:
        /*001c*/ 	.word	0x00000000
        /*0020*/ 	.short	0x0004
        /*0022*/ 	.short	0x001c
        /*0024*/ 	.byte	0x00, 0xf0, 0x11, 0x00


	//----- nvinfo : EIATTR_KPARAM_INFO
	.align		4
.L_147:
        /*0028*/ 	.byte	0x04, 0x17
        /*002a*/ 	.short	(.L_149 - .L_148)
.L_148:
        /*002c*/ 	.word	0x00000000
        /*0030*/ 	.short	0x0003
        /*0032*/ 	.short	0x0018
        /*0034*/ 	.byte	0x00, 0xf0, 0x11, 0x00


	//----- nvinfo : EIATTR_KPARAM_INFO
	.align		4
.L_149:
        /*0038*/ 	.byte	0x04, 0x17
        /*003a*/ 	.short	(.L_151 - .L_150)
.L_150:
        /*003c*/ 	.word	0x00000000
        /*0040*/ 	.short	0x0002
        /*0042*/ 	.short	0x0010
        /*0044*/ 	.byte	0x00, 0xf5, 0x21, 0x00


	//----- nvinfo : EIATTR_KPARAM_INFO
	.align		4
.L_151:
        /*0048*/ 	.byte	0x04, 0x17
        /*004a*/ 	.short	(.L_153 - .L_152)
.L_152:
        /*004c*/ 	.word	0x00000000
        /*0050*/ 	.short	0x0001
        /*0052*/ 	.short	0x0008
        /*0054*/ 	.byte	0x00, 0xf5, 0x21, 0x00


	//----- nvinfo : EIATTR_KPARAM_INFO
	.align		4
.L_153:
        /*0058*/ 	.byte	0x04, 0x17
        /*005a*/ 	.short	(.L_155 - .L_154)
.L_154:
        /*005c*/ 	.word	0x00000000
        /*0060*/ 	.short	0x0000
        /*0062*/ 	.short	0x0000
        /*0064*/ 	.byte	0x00, 0xf5, 0x21, 0x00


	//----- nvinfo : EIATTR_SPARSE_MMA_MASK
	.align		4
.L_155:
        /*0068*/ 	.byte	0x03, 0x50
        /*006a*/ 	.short	0x0000


	//----- nvinfo : EIATTR_MAXREG_COUNT
	.align		4
        /*006c*/ 	.byte	0x03, 0x1b
        /*006e*/ 	.short	0x00ff


	//----- nvinfo : EIATTR_MERCURY_ISA_VERSION
	.align		4
        /*0070*/ 	.byte	0x03, 0x5f
        /*0072*/ 	.short	0x0101


	//----- nvinfo : EIATTR_VRC_CTA_INIT_COUNT
	.align		4
        /*0074*/ 	.byte	0x02, 0x4a
	.zero		1
	.zero		1


	//----- nvinfo : EIATTR_EXIT_INSTR_OFFSETS
	.align		4
        /*0078*/ 	.byte	0x04, 0x1c
        /*007a*/ 	.short	(.L_157 - .L_156)


	//   ....[0]....
.L_156:
        /*007c*/ 	.word	0x000000e0


	//   ....[1]....
        /*0080*/ 	.word	0x00000110


	//   ....[2]....
        /*0084*/ 	.word	0x000011a0


	//   ....[3]....
        /*0088*/ 	.word	0x00001920


	//   ....[4]....
        /*008c*/ 	.word	0x00001d20


	//   ....[5]....
        /*0090*/ 	.word	0x00001f10


	//----- nvinfo : EIATTR_CBANK_PARAM_SIZE
	.align		4
.L_157:
        /*0094*/ 	.byte	0x03, 0x19
        /*0096*/ 	.short	0x0024


	//----- nvinfo : EIATTR_PARAM_CBANK
	.align		4
        /*0098*/ 	.byte	0x04, 0x0a
        /*009a*/ 	.short	(.L_159 - .L_158)
	.align		4
.L_158:
        /*009c*/ 	.word	index@(.nv.constant0._Z8gradientPfS_S_iii)
        /*00a0*/ 	.short	0x0380
        /*00a2*/ 	.short	0x0024


	//----- nvinfo : EIATTR_SW_WAR
	.align		4
.L_159:
        /*00a4*/ 	.byte	0x04, 0x36
        /*00a6*/ 	.short	(.L_161 - .L_160)
.L_160:
        /*00a8*/ 	.word	0x00000008
.L_161:


//--------------------- .nv.callgraph             --------------------------
	.section	.nv.callgraph,"",@"SHT_CUDA_CALLGRAPH"
	.align	4
	.sectionentsize	8
	.align		4
        /*0000*/ 	.word	0x00000000
	.align		4
        /*0004*/ 	.word	0xffffffff
	.align		4
        /*0008*/ 	.word	0x00000000
	.align		4
        /*000c*/ 	.word	0xfffffffe
	.align		4
        /*0010*/ 	.word	0x00000000
	.align		4
        /*0014*/ 	.word	0xfffffffd
	.align		4
        /*0018*/ 	.word	0x00000000
	.align		4
        /*001c*/ 	.word	0xfffffffc


//--------------------- .text._Z28createStructureTensorLayeredPfS_S_iii --------------------------
	.section	.text._Z28createStructureTensorLayeredPfS_S_iii,"ax",@progbits
	.align	128
        .global         _Z28createStructureTensorLayeredPfS_S_iii
        .type           _Z28createStructureTensorLayeredPfS_S_iii,@function
        .size           _Z28createStructureTensorLayeredPfS_S_iii,(.L_x_33 - _Z28createStructureTensorLayeredPfS_S_iii)
        .other          _Z28createStructureTensorLayeredPfS_S_iii,@"STO_CUDA_ENTRY STV_DEFAULT"
_Z28createStructureTensorLayeredPfS_S_iii:
.text._Z28createStructureTensorLayeredPfS_S_iii:
[----:B------:R-:W-:Y:S01]  /*0000*/  LDC R1, c[0x0][0x37c] ;  /* 0x0000df00ff017b82 */ /* 0x000fe20000000800 */
[----:B------:R-:W0:Y:S01]  /*0010*/  S2R R2, SR_TID.X ;  /* 0x0000000000027919 */ /* 0x000e220000002100 */
[----:B------:R-:W0:Y:S01]  /*0020*/  LDCU UR4, c[0x0][0x360] ;  /* 0x00006c00ff0477ac */ /* 0x000e220008000800 */
[----:B------:R-:W0:Y:S01]  /*0030*/  S2R R3, SR_CTAID.X ;  /* 0x0000000000037919 */ /* 0x000e220000002500 */
[----:B------:R-:W1:Y:S01]  /*0040*/  LDCU UR5, c[0x0][0x364] ;  /* 0x00006c80ff0577ac */ /* 0x000e620008000800 */
[----:B------:R-:W1:Y:S01]  /*0050*/  S2R R5, SR_TID.Y ;  /* 0x0000000000057919 */ /* 0x000e620000002200 */
[----:B------:R-:W2:Y:S01]  /*0060*/  LDCU.64 UR22, c[0x0][0x398] ;  /* 0x00007300ff1677ac */ /* 0x000ea20008000a00 */
[----:B------:R-:W1:Y:S01]  /*0070*/  S2R R0, SR_CTAID.Y ;  /* 0x0000000000007919 */ /* 0x000e620000002600 */
[----:B--2---:R-:W-:Y:S01]  /*0080*/  USHF.R.S32.HI UR7, URZ, 0x1f, UR22 ;  /* 0x0000001fff077899 */ /* 0x004fe20008011416 */
[----:B0-----:R-:W-:-:S05]  /*0090*/  IMAD R2, R3, UR4, R2 ;  /* 0x0000000403027c24 */ /* 0x001fca000f8e0202 */
[----:B------:R-:W-:Y:S01]  /*00a0*/  ISETP.GE.U32.AND P1, PT, R2, UR22, PT ;  /* 0x0000001602007c0c */ /* 0x000fe2000bf26070 */
[----:B-1----:R-:W-:-:S05]  /*00b0*/  IMAD R5, R0, UR5, R5 ;  /* 0x0000000500057c24 */ /* 0x002fca000f8e0205 */
[----:B------:R-:W-:-:S04]  /*00c0*/  ISETP.GE.U32.AND P0, PT, R5, UR23, PT ;  /* 0x0000001705007c0c */ /* 0x000fc8000bf06070 */
[----:B------:R-:W-:-:S13]  /*00d0*/  ISETP.GE.U32.OR.EX P0, PT, RZ, UR7, P0, P1 ;  /* 0x00000007ff007c0c */ /* 0x000fda0008706510 */
[----:B------:R-:W-:Y:S05]  /*00e0*/  @P0 EXIT ;  /* 0x000000000000094d */ /* 0x000fea0003800000 */
[----:B------:R-:W0:Y:S01]  /*00f0*/  LDCU UR5, c[0x0][0x3a0] ;  /* 0x00007400ff0577ac */ /* 0x000e220008000800 */
[----:B------:R-:W-:Y:S01]  /*0100*/  UMOV UR4, URZ ;  /* 0x000000ff00047c82 */ /* 0x000fe20008000000 */
[----:B------:R-:W1:Y:S01]  /*0110*/  LDCU.64 UR20, c[0x0][0x358] ;  /* 0x00006b00ff1477ac */ /* 0x000e620008000a00 */
[----:B0-----:R-:W-:-:S09]  /*0120*/  UISETP.GE.AND UP0, UPT, UR5, 0x1, UPT ;  /* 0x000000010500788c */ /* 0x001fd2000bf06270 */
[----:B-1----:R-:W-:Y:S05]  /*0130*/  BRA.U !UP0, `(.L_x_0) ;  /* 0x00000001087c7547 */ /* 0x002fea000b800000 */
[----:B------:R-:W0:Y:S01]  /*0140*/  LDCU.128 UR8, c[0x0][0x380] ;  /* 0x00007000ff0877ac */ /* 0x000e220008000c00 */
[----:B------:R-:W-:Y:S02]  /*0150*/  IMAD.MOV.U32 R3, RZ, RZ, RZ ;  /* 0x000000ffff037224 */ /* 0x000fe400078e00ff */
[C---:B------:R-:W-:Y:S02]  /*0160*/  IMAD R9, R5.reuse, UR7, RZ ;  /* 0x0000000705097c24 */ /* 0x040fe4000f8e02ff */
[----:B------:R-:W-:-:S04]  /*0170*/  IMAD.WIDE.U32 R6, R5, UR22, R2 ;  /* 0x0000001605067c25 */ /* 0x000fc8000f8e0002 */
[----:B------:R-:W-:Y:S02]  /*0180*/  IMAD.IADD R7, R7, 0x1, R9 ;  /* 0x0000000107077824 */ /* 0x000fe400078e0209 */
[----:B------:R-:W-:-:S03]  /*0190*/  IMAD.SHL.U32 R10, R6, 0x4, RZ ;  /* 0x00000004060a7824 */ /* 0x000fc600078e00ff */
[----:B------:R-:W-:Y:S02]  /*01a0*/  SHF.L.U64.HI R4, R6, 0x2, R7 ;  /* 0x0000000206047819 */ /* 0x000fe40000010207 */
[----:B0-----:R-:W-:-:S04]  /*01b0*/  IADD3 R8, P0, PT, R10, UR8, RZ ;  /* 0x000000080a087c10 */ /* 0x001fc8000ff1e0ff */
[----:B------:R-:W-:Y:S01]  /*01c0*/  IADD3.X R9, PT, PT, R4, UR9, RZ, P0, !PT ;  /* 0x0000000904097c10 */ /* 0x000fe200087fe4ff */
[----:B------:R-:W0:Y:S04]  /*01d0*/  LDCU.64 UR8, c[0x0][0x390] ;  /* 0x00007200ff0877ac */ /* 0x000e280008000a00 */
[----:B------:R-:W2:Y:S01]  /*01e0*/  LDG.E R0, desc[UR20][R8.64] ;  /* 0x0000001408007981 */ /* 0x000ea2000c1e1900 */
[C---:B0-----:R-:W-:Y:S02]  /*01f0*/  IADD3 R6, P0, PT, R10.reuse, UR8, RZ ;  /* 0x000000080a067c10 */ /* 0x041fe4000ff1e0ff */
[----:B------:R-:W-:Y:S02]  /*0200*/  IADD3 R10, P1, PT, R10, UR10, RZ ;  /* 0x0000000a0a0a7c10 */ /* 0x000fe4000ff3e0ff */
[----:B------:R-:W-:-:S02]  /*0210*/  IADD3.X R7, PT, PT, R4, UR9, RZ, P0, !PT ;  /* 0x0000000904077c10 */ /* 0x000fc400087fe4ff */
[----:B------:R-:W-:Y:S01]  /*0220*/  IADD3.X R11, PT, PT, R4, UR11, RZ, P1, !PT ;  /* 0x0000000b040b7c10 */ /* 0x000fe20008ffe4ff */
[----:B--2---:R-:W-:-:S05]  /*0230*/  FMUL R15, R0, R0 ;  /* 0x00000000000f7220 */ /* 0x004fca0000400000 */
[----:B------:R0:W-:Y:S04]  /*0240*/  STG.E desc[UR20][R6.64], R15 ;  /* 0x0000000f06007986 */ /* 0x0001e8000c101914 */
[----:B------:R-:W2:Y:S04]  /*0250*/  LDG.E R0, desc[UR20][R8.64] ;  /* 0x0000001408007981 */ /* 0x000ea8000c1e1900 */
[----:B------:R-:W2:Y:S01]  /*0260*/  LDG.E R17, desc[UR20][R10.64] ;  /* 0x000000140a117981 */ /* 0x000ea2000c1e1900 */
[----:B------:R-:W-:-:S06]  /*0270*/  UIMAD UR4, UR22, UR23, URZ ;  /* 0x00000017160472a4 */ /* 0x000fcc000f8e02ff */
[----:B------:R-:W-:-:S04]  /*0280*/  IMAD.U32 R13, RZ, RZ, UR4 ;  /* 0x00000004ff0d7e24 */ /* 0x000fc8000f8e00ff */
[----:B------:R-:W-:-:S04]  /*0290*/  IMAD.WIDE R12, R13, 0x4, R6 ;  /* 0x000000040d0c7825 */ /* 0x000fc800078e0206 */
[----:B--2---:R-:W-:-:S05]  /*02a0*/  FMUL R17, R0, R17 ;  /* 0x0000001100117220 */ /* 0x004fca0000400000 */
[----:B------:R1:W-:Y:S04]  /*02b0*/  STG.E desc[UR20][R12.64], R17 ;  /* 0x000000110c007986 */ /* 0x0003e8000c101914 */
[----:B------:R-:W2:Y:S01]  /*02c0*/  LDG.E R0, desc[UR20][R10.64] ;  /* 0x000000140a007981 */ /* 0x000ea2000c1e1900 */
[----:B------:R-:W-:-:S06]  /*02d0*/  USHF.L.U32 UR4, UR4, 0x1, URZ ;  /* 0x0000000104047899 */ /* 0x000fcc00080006ff */
[----:B------:R-:W-:Y:S01]  /*02e0*/  IMAD.U32 R19, RZ, RZ, UR4 ;  /* 0x00000004ff137e24 */ /* 0x000fe2000f8e00ff */
[----:B------:R-:W-:-:S03]  /*02f0*/  UMOV UR4, 0x1 ;  /* 0x0000000100047882 */ /* 0x000fc60000000000 */
[----:B0-----:R-:W-:-:S04]  /*0300*/  IMAD.WIDE R6, R19, 0x4, R6 ;  /* 0x0000000413067825 */ /* 0x001fc800078e0206 */
[----:B--2---:R-:W-:-:S05]  /*0310*/  FMUL R9, R0, R0 ;  /* 0x0000000000097220 */ /* 0x004fca0000400000 */
[----:B------:R1:W-:Y:S02]  /*0320*/  STG.E desc[UR20][R6.64], R9 ;  /* 0x0000000906007986 */ /* 0x0003e4000c101914 */
.L_x_0:
[----:B------:R-:W-:-:S06]  /*0330*/  UISETP.GE.AND UP0, UPT, UR4, UR5, UPT ;  /* 0x000000050400728c */ /* 0x000fcc000bf06270 */
[----:B------:R-:W-:-:S13]  /*0340*/  PLOP3.LUT P0, PT, PT, PT, UP0, 0x80, 0x8 ;  /* 0x000000000008781c */ /* 0x000fda0003f0f008 */
[----:B------:R-:W-:Y:S05]  /*0350*/  @P0 EXIT ;  /* 0x000000000000094d */ /* 0x000fea0003800000 */
[----:B------:R-:W0:Y:S01]  /*0360*/  LDCU.64 UR8, c[0x0][0x390] ;  /* 0x00007200ff0877ac */ /* 0x000e220008000a00 */
[----:B------:R-:W-:Y:S02]  /*0370*/  IMAD.MOV.U32 R3, RZ, RZ, RZ ;  /* 0x000000ffff037224 */ /* 0x000fe400078e00ff */
[C---:B------:R-:W-:Y:S01]  /*0380*/  IMAD R11, R5.reuse, UR7, RZ ;  /* 0x00000007050b7c24 */ /* 0x040fe2000f8e02ff */
[----:B------:R-:W-:Y:S01]  /*0390*/  UIADD3 UR6, UPT, UPT, UR4, -UR5, URZ ;  /* 0x8000000504067290 */ /* 0x000fe2000fffe0ff */
[----:B------:R-:W-:Y:S01]  /*03a0*/  IMAD.WIDE.U32 R2, R5, UR22, R2 ;  /* 0x0000001605027c25 */ /* 0x000fe2000f8e0002 */
[----:B------:R-:W-:Y:S02]  /*03b0*/  UIMAD UR14, UR22, UR23, URZ ;  /* 0x00000017160e72a4 */ /* 0x000fe4000f8e02ff */
[----:B------:R-:W-:Y:S01]  /*03c0*/  UISETP.GT.U32.AND UP0, UPT, UR6, -0x8, UPT ;  /* 0xfffffff80600788c */ /* 0x000fe2000bf04070 */
[----:B------:R-:W-:Y:S01]  /*03d0*/  IMAD.IADD R11, R3, 0x1, R11 ;  /* 0x00000001030b7824 */ /* 0x000fe200078e020b */
[----:B------:R-:W-:-:S02]  /*03e0*/  UIADD3 UR13, UPT, UPT, -UR4, UR5, URZ ;  /* 0x00000005040d7290 */ /* 0x000fc4000fffe1ff */
[----:B-1----:R-:W-:Y:S01]  /*03f0*/  IMAD.U32 R7, RZ, RZ, UR14 ;  /* 0x0000000eff077e24 */ /* 0x002fe2000f8e00ff */
[----:B0-----:R-:W-:Y:S01]  /*0400*/  LEA R4, P0, R2, UR8, 0x2 ;  /* 0x0000000802047c11 */ /* 0x001fe2000f8010ff */
[----:B------:R-:W-:-:S03]  /*0410*/  USHF.L.U32 UR8, UR14, 0x1, URZ ;  /* 0x000000010e087899 */ /* 0x000fc600080006ff */
[----:B------:R-:W-:-:S03]  /*0420*/  LEA.HI.X R5, R2, UR9, R11, 0x2, P0 ;  /* 0x0000000902057c11 */ /* 0x000fc600080f140b */
[----:B------:R-:W-:Y:S02]  /*0430*/  IMAD.U32 R9, RZ, RZ, UR8 ;  /* 0x00000008ff097e24 */ /* 0x000fe4000f8e00ff */
[----:B------:R-:W-:-:S04]  /*0440*/  IMAD.WIDE R6, R7, 0x4, R4 ;  /* 0x0000000407067825 */ /* 0x000fc800078e0204 */
[----:B------:R-:W-:Y:S01]  /*0450*/  IMAD.WIDE R8, R9, 0x4, R4 ;  /* 0x0000000409087825 */ /* 0x000fe200078e0204 */
[----:B------:R-:W-:Y:S06]  /*0460*/  BRA.U UP0, `(.L_x_1) ;  /* 0x0000000d00387547 */ /* 0x000fec000b800000 */
[----:B------:R-:W-:Y:S02]  /*0470*/  ULOP3.LUT UR5, UR4, 0x2, URZ, 0xfc, !UPT ;  /* 0x0000000204057892 */ /* 0x000fe4000f8efcff */
[----:B------:R-:W-:Y:S02]  /*0480*/  UIADD3 UR6, UPT, UPT, UR4, 0x3, URZ ;  /* 0x0000000304067890 */ /* 0x000fe4000fffe0ff */
[----:B------:R-:W-:Y:S02]  /*0490*/  ULOP3.LUT UR7, UR4, 0x4, URZ, 0xfc, !UPT ;  /* 0x0000000404077892 */ /* 0x000fe4000f8efcff */
[----:B------:R-:W-:Y:S02]  /*04a0*/  UIADD3 UR8, UPT, UPT, UR4, 0x5, URZ ;  /* 0x0000000504087890 */ /* 0x000fe4000fffe0ff */
[----:B------:R-:W-:Y:S02]  /*04b0*/  ULOP3.LUT UR9, UR4, 0x6, URZ, 0xfc, !UPT ;  /* 0x0000000604097892 */ /* 0x000fe4000f8efcff */
[----:B------:R-:W-:-:S02]  /*04c0*/  UIADD3 UR10, UPT, UPT, UR4, 0x7, URZ ;  /* 0x00000007040a7890 */ /* 0x000fc4000fffe0ff */
[----:B------:R-:W-:Y:S02]  /*04d0*/  UIMAD UR11, UR4, UR23, URZ ;  /* 0x00000017040b72a4 */ /* 0x000fe4000f8e02ff */
[----:B------:R-:W-:Y:S02]  /*04e0*/  ULOP3.LUT UR12, UR13, 0xfffffff8, URZ, 0xc0, !UPT ;  /* 0xfffffff80d0c7892 */ /* 0x000fe4000f8ec0ff */
[----:B------:R-:W-:Y:S01]  /*04f0*/  UIMAD UR15, UR4, UR14, UR14 ;  /* 0x0000000e040f72a4 */ /* 0x000fe2000f8e020e */
[----:B------:R-:W0:Y:S01]  /*0500*/  LDCU.128 UR16, c[0x0][0x380] ;  /* 0x00007000ff1077ac */ /* 0x000e220008000c00 */
[----:B------:R-:W-:Y:S02]  /*0510*/  UIMAD UR5, UR14, UR5, URZ ;  /* 0x000000050e0572a4 */ /* 0x000fe4000f8e02ff */
[----:B------:R-:W-:Y:S02]  /*0520*/  UIMAD UR6, UR14, UR6, URZ ;  /* 0x000000060e0672a4 */ /* 0x000fe4000f8e02ff */
[----:B------:R-:W-:-:S02]  /*0530*/  UIMAD UR7, UR14, UR7, URZ ;  /* 0x000000070e0772a4 */ /* 0x000fc4000f8e02ff */
[----:B------:R-:W-:Y:S02]  /*0540*/  UIMAD UR8, UR14, UR8, URZ ;  /* 0x000000080e0872a4 */ /* 0x000fe4000f8e02ff */
[----:B------:R-:W-:Y:S02]  /*0550*/  UIMAD UR9, UR14, UR9, URZ ;  /* 0x000000090e0972a4 */ /* 0x000fe4000f8e02ff */
[----:B------:R-:W-:Y:S02]  /*0560*/  UIMAD UR10, UR14, UR10, URZ ;  /* 0x0000000a0e0a72a4 */ /* 0x000fe4000f8e02ff */
[----:B------:R-:W-:Y:S02]  /*0570*/  UIMAD UR11, UR11, UR22, URZ ;  /* 0x000000160b0b72a4 */ /* 0x000fe4000f8e02ff */
[----:B------:R-:W-:-:S12]  /*0580*/  UIADD3 UR12, UPT, UPT, -UR12, URZ, URZ ;  /* 0x000000ff0c0c7290 */ /* 0x000fd8000fffe1ff */
.L_x_2:
[----:B------:R-:W-:Y:S01]  /*0590*/  IADD3 R10, P0, PT, R2, UR11, RZ ;  /* 0x0000000b020a7c10 */ /* 0x000fe2000ff1e0ff */
[----:B------:R-:W-:Y:S01]  /*05a0*/  IMAD.U32 R0, RZ, RZ, UR11 ;  /* 0x0000000bff007e24 */ /* 0x000fe2000f8e00ff */
[----:B---3--:R-:W2:Y:S03]  /*05b0*/  LDG.E R17, desc[UR20][R4.64] ;  /* 0x0000001404117981 */ /* 0x008ea6000c1e1900 */
[----:B------:R-:W-:Y:S01]  /*05c0*/  IMAD.SHL.U32 R14, R10, 0x4, RZ ;  /* 0x000000040a0e7824 */ /* 0x000fe200078e00ff */
[----:B------:R-:W-:-:S04]  /*05d0*/  LEA.HI.X.SX32 R13, R0, R11, 0x1, P0 ;  /* 0x0000000b000d7211 */ /* 0x000fc800000f0eff */
[----:B------:R-:W-:Y:S02]  /*05e0*/  SHF.L.U64.HI R10, R10, 0x2, R13 ;  /* 0x000000020a0a7819 */ /* 0x000fe4000001020d */
[----:B0-----:R-:W-:-:S04]  /*05f0*/  IADD3 R12, P0, PT, R14, UR16, RZ ;  /* 0x000000100e0c7c10 */ /* 0x001fc8000ff1e0ff */
[----:B------:R-:W-:-:S05]  /*0600*/  IADD3.X R13, PT, PT, R10, UR17, RZ, P0, !PT ;  /* 0x000000110a0d7c10 */ /* 0x000fca00087fe4ff */
[----:B------:R-:W2:Y:S01]  /*0610*/  LDG.E R0, desc[UR20][R12.64] ;  /* 0x000000140c007981 */ /* 0x000ea2000c1e1900 */
[----:B------:R-:W-:-:S04]  /*0620*/  IADD3 R14, P0, PT, R14, UR18, RZ ;  /* 0x000000120e0e7c10 */ /* 0x000fc8000ff1e0ff */
[----:B------:R-:W-:Y:S01]  /*0630*/  IADD3.X R15, PT, PT, R10, UR19, RZ, P0, !PT ;  /* 0x000000130a0f7c10 */ /* 0x000fe200087fe4ff */
[----:B--2---:R-:W-:-:S05]  /*0640*/  FFMA R17, R0, R0, R17 ;  /* 0x0000000000117223 */ /* 0x004fca0000000011 */
[----:B------:R0:W-:Y:S04]  /*0650*/  STG.E desc[UR20][R4.64], R17 ;  /* 0x0000001104007986 */ /* 0x0001e8000c101914 */
[----:B------:R-:W2:Y:S04]  /*0660*/  LDG.E R0, desc[UR20][R12.64] ;  /* 0x000000140c007981 */ /* 0x000ea8000c1e1900 */
[----:B------:R-:W2:Y:S04]  /*0670*/  LDG.E R19, desc[UR20][R14.64] ;  /* 0x000000140e137981 */ /* 0x000ea8000c1e1900 */
[----:B------:R-:W2:Y:S01]  /*0680*/  LDG.E R21, desc[UR20][R6.64] ;  /* 0x0000001406157981 */ /* 0x000ea2000c1e1900 */
[----:B------:R-:W-:Y:S01]  /*0690*/  IMAD.U32 R10, RZ, RZ, UR15 ;  /* 0x0000000fff0a7e24 */ /* 0x000fe2000f8e00ff */
[----:B------:R-:W-:Y:S01]  /*06a0*/  IADD3 R16, P0, PT, R2, UR15, RZ ;  /* 0x0000000f02107c10 */ /* 0x000fe2000ff1e0ff */
[----:B--2---:R-:W-:-:S05]  /*06b0*/  FFMA R19, R0, R19, R21 ;  /* 0x0000001300137223 */ /* 0x004fca0000000015 */
[----:B------:R1:W-:Y:S04]  /*06c0*/  STG.E desc[UR20][R6.64], R19 ;  /* 0x0000001306007986 */ /* 0x0003e8000c101914 */
[----:B------:R-:W2:Y:S04]  /*06d0*/  LDG.E R0, desc[UR20][R14.64] ;  /* 0x000000140e007981 */ /* 0x000ea8000c1e1900 */
[----:B------:R-:W2:Y:S01]  /*06e0*/  LDG.E R21, desc[UR20][R8.64] ;  /* 0x0000001408157981 */ /* 0x000ea2000c1e1900 */
[----:B------:R-:W-:Y:S01]  /*06f0*/  LEA.HI.X.SX32 R23, R10, R11, 0x1, P0 ;  /* 0x0000000b0a177211 */ /* 0x000fe200000f0eff */
[----:B------:R-:W-:-:S03]  /*0700*/  IMAD.SHL.U32 R10, R16, 0x4, RZ ;  /* 0x00000004100a7824 */ /* 0x000fc600078e00ff */
[----:B------:R-:W-:Y:S02]  /*0710*/  SHF.L.U64.HI R16, R16, 0x2, R23 ;  /* 0x0000000210107819 */ /* 0x000fe40000010217 */
[----:B------:R-:W-:-:S04]  /*0720*/  IADD3 R12, P0, PT, R10, UR16, RZ ;  /* 0x000000100a0c7c10 */ /* 0x000fc8000ff1e0ff */
[----:B------:R-:W-:Y:S01]  /*0730*/  IADD3.X R13, PT, PT, R16, UR17, RZ, P0, !PT ;  /* 0x00000011100d7c10 */ /* 0x000fe200087fe4ff */
[----:B--2---:R-:W-:-:S05]  /*0740*/  FFMA R21, R0, R0, R21 ;  /* 0x0000000000157223 */ /* 0x004fca0000000015 */
[----:B------:R2:W-:Y:S04]  /*0750*/  STG.E desc[UR20][R8.64], R21 ;  /* 0x0000001508007986 */ /* 0x0005e8000c101914 */
[----:B0-----:R-:W3:Y:S04]  /*0760*/  LDG.E R17, desc[UR20][R4.64] ;  /* 0x0000001404117981 */ /* 0x001ee8000c1e1900 */
[----:B------:R-:W3:Y:S01]  /*0770*/  LDG.E R0, desc[UR20][R12.64] ;  /* 0x000000140c007981 */ /* 0x000ee2000c1e1900 */
[----:B------:R-:W-:-:S04]  /*0780*/  IADD3 R14, P0, PT, R10, UR18, RZ ;  /* 0x000000120a0e7c10 */ /* 0x000fc8000ff1e0ff */
[----:B------:R-:W-:Y:S01]  /*0790*/  IADD3.X R15, PT, PT, R16, UR19, RZ, P0, !PT ;  /* 0x00000013100f7c10 */ /* 0x000fe200087fe4ff */
[----:B---3--:R-:W-:-:S05]  /*07a0*/  FFMA R17, R0, R0, R17 ;  /* 0x0000000000117223 */ /* 0x008fca0000000011 */
[----:B------:R0:W-:Y:S04]  /*07b0*/  STG.E desc[UR20][R4.64], R17 ;  /* 0x0000001104007986 */ /* 0x0001e8000c101914 */
[----:B------:R-:W3:Y:S04]  /*07c0*/  LDG.E R0, desc[UR20][R12.64] ;  /* 0x000000140c007981 */ /* 0x000ee8000c1e1900 */
[----:B-1----:R-:W3:Y:S04]  /*07d0*/  LDG.E R19, desc[UR20][R14.64] ;  /* 0x000000140e137981 */ /* 0x002ee8000c1e1900 */
[----:B------:R-:W3:Y:S01]  /*07e0*/  LDG.E R23, desc[UR20][R6.64] ;  /* 0x0000001406177981 */ /* 0x000ee2000c1e1900 */
[----:B------:R-:W-:Y:S01]  /*07f0*/  IMAD.U32 R10, RZ, RZ, UR5 ;  /* 0x00000005ff0a7e24 */ /* 0x000fe2000f8e00ff */
[----:B------:R-:W-:Y:S01]  /*0800*/  IADD3 R16, P0, PT, R2, UR5, RZ ;  /* 0x0000000502107c10 */ /* 0x000fe2000ff1e0ff */
[----:B---3--:R-:W-:-:S05]  /*0810*/  FFMA R19, R0, R19, R23 ;  /* 0x0000001300137223 */ /* 0x008fca0000000017 */
[----:B------:R1:W-:Y:S04]  /*0820*/  STG.E desc[UR20][R6.64], R19 ;  /* 0x0000001306007986 */ /* 0x0003e8000c101914 */
[----:B------:R-:W3:Y:S04]  /*0830*/  LDG.E R0, desc[UR20][R14.64] ;  /* 0x000000140e007981 */ /* 0x000ee8000c1e1900 */
[----:B--2---:R-:W3:Y:S01]  /*0840*/  LDG.E R21, desc[UR20][R8.64] ;  /* 0x0000001408157981 */ /* 0x004ee2000c1e1900 */
[----:B------:R-:W-:Y:S01]  /*0850*/  LEA.HI.X.SX32 R23, R10, R11, 0x1, P0 ;  /* 0x0000000b0a177211 */ /* 0x000fe200000f0eff */
[----:B------:R-:W-:-:S03]  /*0860*/  IMAD.SHL.U32 R10, R16, 0x4, RZ ;  /* 0x00000004100a7824 */ /* 0x000fc600078e00ff */
[----:B------:R-:W-:Y:S02]  /*0870*/  SHF.L.U64.HI R16, R16, 0x2, R23 ;  /* 0x0000000210107819 */ /* 0x000fe40000010217 */
[----:B------:R-:W-:-:S04]  /*0880*/  IADD3 R12, P0, PT, R10, UR16, RZ ;  /* 0x000000100a0c7c10 */ /* 0x000fc8000ff1e0ff */
[----:B------:R-:W-:Y:S01]  /*0890*/  IADD3.X R13, PT, PT, R16, UR17, RZ, P0, !PT ;  /* 0x00000011100d7c10 */ /* 0x000fe200087fe4ff */
[----:B---3--:R-:W-:-:S05]  /*08a0*/  FFMA R21, R0, R0, R21 ;  /* 0x0000000000157223 */ /* 0x008fca0000000015 */
        /* <DEDUP_REMOVED lines=117> */
[----:B------:R-:W4:Y:S04]  /*1000*/  LDG.E R0, desc[UR20][R12.64] ;  /* 0x000000140c007981 */ /* 0x000f28000c1e1900 */
[----:B-1----:R-:W4:Y:S04]  /*1010*/  LDG.E R19, desc[UR20][R14.64] ;  /* 0x000000140e137981 */ /* 0x002f28000c1e1900 */
[----:B------:R-:W4:Y:S02]  /*1020*/  LDG.E R23, desc[UR20][R6.64] ;  /* 0x0000001406177981 */ /* 0x000f24000c1e1900 */
[----:B----4-:R-:W-:-:S05]  /*1030*/  FFMA R19, R0, R19, R23 ;  /* 0x0000001300137223 */ /* 0x010fca0000000017 */
[----:B------:R3:W-:Y:S04]  /*1040*/  STG.E desc[UR20][R6.64], R19 ;  /* 0x0000001306007986 */ /* 0x0007e8000c101914 */
[----:B------:R-:W4:Y:S04]  /*1050*/  LDG.E R0, desc[UR20][R14.64] ;  /* 0x000000140e007981 */ /* 0x000f28000c1e1900 */
[----:B--2---:R-:W4:Y:S01]  /*1060*/  LDG.E R21, desc[UR20][R8.64] ;  /* 0x0000001408157981 */ /* 0x004f22000c1e1900 */
[----:B------:R-:W-:-:S04]  /*1070*/  UIADD3 UR12, UPT, UPT, UR12, 0x8, URZ ;  /* 0x000000080c0c7890 */ /* 0x000fc8000fffe0ff */
[----:B------:R-:W-:Y:S02]  /*1080*/  UISETP.NE.AND UP0, UPT, UR12, URZ, UPT ;  /* 0x000000ff0c00728c */ /* 0x000fe4000bf05270 */
[----:B------:R-:W-:Y:S02]  /*1090*/  UIADD3 UR4, UPT, UPT, UR4, 0x8, URZ ;  /* 0x0000000804047890 */ /* 0x000fe4000fffe0ff */
[----:B------:R-:W-:Y:S02]  /*10a0*/  ULEA UR11, UR14, UR11, 0x3 ;  /* 0x0000000b0e0b7291 */ /* 0x000fe4000f8e18ff */
[----:B------:R-:W-:Y:S02]  /*10b0*/  ULEA UR15, UR14, UR15, 0x3 ;  /* 0x0000000f0e0f7291 */ /* 0x000fe4000f8e18ff */
[----:B------:R-:W-:Y:S02]  /*10c0*/  ULEA UR5, UR14, UR5, 0x3 ;  /* 0x000000050e057291 */ /* 0x000fe4000f8e18ff */
[----:B------:R-:W-:-:S02]  /*10d0*/  ULEA UR6, UR14, UR6, 0x3 ;  /* 0x000000060e067291 */ /* 0x000fc4000f8e18ff */
[----:B------:R-:W-:Y:S02]  /*10e0*/  ULEA UR7, UR14, UR7, 0x3 ;  /* 0x000000070e077291 */ /* 0x000fe4000f8e18ff */
[----:B------:R-:W-:Y:S02]  /*10f0*/  ULEA UR8, UR14, UR8, 0x3 ;  /* 0x000000080e087291 */ /* 0x000fe4000f8e18ff */
[----:B------:R-:W-:Y:S02]  /*1100*/  ULEA UR9, UR14, UR9, 0x3 ;  /* 0x000000090e097291 */ /* 0x000fe4000f8e18ff */
[----:B------:R-:W-:Y:S01]  /*1110*/  ULEA UR10, UR14, UR10, 0x3 ;  /* 0x0000000a0e0a7291 */ /* 0x000fe2000f8e18ff */
[----:B----4-:R-:W-:-:S05]  /*1120*/  FFMA R21, R0, R0, R21 ;  /* 0x0000000000157223 */ /* 0x010fca0000000015 */
[----:B------:R3:W-:Y:S01]  /*1130*/  STG.E desc[UR20][R8.64], R21 ;  /* 0x0000001508007986 */ /* 0x0007e2000c101914 */
[----:B------:R-:W-:Y:S05]  /*1140*/  BRA.U UP0, `(.L_x_2) ;  /* 0xfffffff500107547 */ /* 0x000fea000b83ffff */
.L_x_1:
[----:B------:R-:W-:-:S06]  /*1150*/  ULOP3.LUT UR5, UR13, 0x7, URZ, 0xc0, !UPT ;  /* 0x000000070d057892 */ /* 0x000fcc000f8ec0ff */
[----:B------:R-:W-:-:S13]  /*1160*/  ISETP.NE.AND P0, PT, RZ, UR5, PT ;  /* 0x00000005ff007c0c */ /* 0x000fda000bf05270 */
[----:B------:R-:W-:Y:S05]  /*1170*/  @!P0 EXIT ;  /* 0x000000000000894d */ /* 0x000fea0003800000 */
[----:B------:R-:W-:Y:S02]  /*1180*/  UISETP.GE.U32.AND UP0, UPT, UR5, 0x4, UPT ;  /* 0x000000040500788c */ /* 0x000fe4000bf06070 */
[----:B------:R-:W-:-:S07]  /*1190*/  ULOP3.LUT UR6, UR13, 0x3, URZ, 0xc0, !UPT ;  /* 0x000000030d067892 */ /* 0x000fce000f8ec0ff */
[----:B------:R-:W-:Y:S05]  /*11a0*/  BRA.U !UP0, `(.L_x_3) ;  /* 0x0000000508787547 */ /* 0x000fea000b800000 */
[----:B------:R-:W0:Y:S01]  /*11b0*/  LDCU.128 UR8, c[0x0][0x380] ;  /* 0x00007000ff0877ac */ /* 0x000e220008000c00 */
[----:B---3--:R-:W2:Y:S01]  /*11c0*/  LDG.E R17, desc[UR20][R4.64] ;  /* 0x0000001404117981 */ /* 0x008ea2000c1e1900 */
[----:B------:R-:W-:-:S06]  /*11d0*/  UIMAD UR5, UR4, UR14, URZ ;  /* 0x0000000e040572a4 */ /* 0x000fcc000f8e02ff */
[----:B------:R-:W-:Y:S01]  /*11e0*/  IADD3 R10, P0, PT, R2, UR5, RZ ;  /* 0x00000005020a7c10 */ /* 0x000fe2000ff1e0ff */
[----:B------:R-:W-:-:S04]  /*11f0*/  IMAD.U32 R0, RZ, RZ, UR5 ;  /* 0x00000005ff007e24 */ /* 0x000fc8000f8e00ff */
        /* <DEDUP_REMOVED lines=13> */
[----:B------:R-:W-:-:S06]  /*12d0*/  UIADD3 UR5, UPT, UPT, UR14, UR5, URZ ;  /* 0x000000050e057290 */ /* 0x000fcc000fffe0ff */
[----:B------:R-:W-:Y:S02]  /*12e0*/  IMAD.U32 R10, RZ, RZ, UR5 ;  /* 0x00000005ff0a7e24 */ /* 0x000fe4000f8e00ff */
[----:B--2---:R-:W-:-:S05]  /*12f0*/  FFMA R19, R0, R19, R21 ;  /* 0x0000001300137223 */ /* 0x004fca0000000015 */
[----:B------:R1:W-:Y:S04]  /*1300*/  STG.E desc[UR20][R6.64], R19 ;  /* 0x0000001306007986 */ /* 0x0003e8000c101914 */
[----:B------:R-:W2:Y:S04]  /*1310*/  LDG.E R0, desc[UR20][R14.64] ;  /* 0x000000140e007981 */ /* 0x000ea8000c1e1900 */
[----:B------:R-:W2:Y:S01]  /*1320*/  LDG.E R21, desc[UR20][R8.64] ;  /* 0x0000001408157981 */ /* 0x000ea2000c1e1900 */
[----:B------:R-:W-:-:S04]  /*1330*/  IADD3 R16, P0, PT, R2, UR5, RZ ;  /* 0x0000000502107c10 */ /* 0x000fc8000ff1e0ff */
[----:B0-----:R-:W-:Y:S01]  /*1340*/  LEA.HI.X.SX32 R17, R10, R11, 0x1, P0 ;  /* 0x0000000b0a117211 */ /* 0x001fe200000f0eff */
[----:B------:R-:W-:-:S03]  /*1350*/  IMAD.SHL.U32 R10, R16, 0x4, RZ ;  /* 0x00000004100a7824 */ /* 0x000fc600078e00ff */
[----:B------:R-:W-:Y:S02]  /*1360*/  SHF.L.U64.HI R16, R16, 0x2, R17 ;  /* 0x0000000210107819 */ /* 0x000fe40000010211 */
[----:B------:R-:W-:-:S04]  /*1370*/  IADD3 R12, P0, PT, R10, UR8, RZ ;  /* 0x000000080a0c7c10 */ /* 0x000fc8000ff1e0ff */
[----:B------:R-:W-:Y:S01]  /*1380*/  IADD3.X R13, PT, PT, R16, UR9, RZ, P0, !PT ;  /* 0x00000009100d7c10 */ /* 0x000fe200087fe4ff */
[----:B--2---:R-:W-:-:S05]  /*1390*/  FFMA R21, R0, R0, R21 ;  /* 0x0000000000157223 */ /* 0x004fca0000000015 */
[----:B------:R0:W-:Y:S04]  /*13a0*/  STG.E desc[UR20][R8.64], R21 ;  /* 0x0000001508007986 */ /* 0x0001e8000c101914 */
[----:B------:R-:W2:Y:S04]  /*13b0*/  LDG.E R17, desc[UR20][R4.64] ;  /* 0x0000001404117981 */ /* 0x000ea8000c1e1900 */
[----:B------:R-:W2:Y:S01]  /*13c0*/  LDG.E R0, desc[UR20][R12.64] ;  /* 0x000000140c007981 */ /* 0x000ea2000c1e1900 */
[----:B------:R-:W-:-:S04]  /*13d0*/  IADD3 R14, P0, PT, R10, UR10, RZ ;  /* 0x0000000a0a0e7c10 */ /* 0x000fc8000ff1e0ff */
[----:B------:R-:W-:Y:S01]  /*13e0*/  IADD3.X R15, PT, PT, R16, UR11, RZ, P0, !PT ;  /* 0x0000000b100f7c10 */ /* 0x000fe200087fe4ff */
[----:B--2---:R-:W-:-:S05]  /*13f0*/  FFMA R17, R0, R0, R17 ;  /* 0x0000000000117223 */ /* 0x004fca0000000011 */
[----:B------:R2:W-:Y:S04]  /*1400*/  STG.E desc[UR20][R4.64], R17 ;  /* 0x0000001104007986 */ /* 0x0005e8000c101914 */
[----:B------:R-:W3:Y:S04]  /*1410*/  LDG.E R0, desc[UR20][R12.64] ;  /* 0x000000140c007981 */ /* 0x000ee8000c1e1900 */
[----:B-1----:R-:W3:Y:S04]  /*1420*/  LDG.E R19, desc[UR20][R14.64] ;  /* 0x000000140e137981 */ /* 0x002ee8000c1e1900 */
[----:B------:R-:W3:Y:S01]  /*1430*/  LDG.E R23, desc[UR20][R6.64] ;  /* 0x0000001406177981 */ /* 0x000ee2000c1e1900 */
[----:B------:R-:W-:-:S06]  /*1440*/  UIADD3 UR5, UPT, UPT, UR14, UR5, URZ ;  /* 0x000000050e057290 */ /* 0x000fcc000fffe0ff */
[----:B------:R-:W-:Y:S02]  /*1450*/  IMAD.U32 R10, RZ, RZ, UR5 ;  /* 0x00000005ff0a7e24 */ /* 0x000fe4000f8e00ff */
[----:B---3--:R-:W-:-:S05]  /*1460*/  FFMA R19, R0, R19, R23 ;  /* 0x0000001300137223 */ /* 0x008fca0000000017 */
[----:B------:R1:W-:Y:S04]  /*1470*/  STG.E desc[UR20][R6.64], R19 ;  /* 0x0000001306007986 */ /* 0x0003e8000c101914 */
[----:B------:R-:W3:Y:S04]  /*1480*/  LDG.E R0, desc[UR20][R14.64] ;  /* 0x000000140e007981 */ /* 0x000ee8000c1e1900 */
[----:B0-----:R-:W3:Y:S01]  /*1490*/  LDG.E R21, desc[UR20][R8.64] ;  /* 0x0000001408157981 */ /* 0x001ee2000c1e1900 */
[----:B------:R-:W-:-:S04]  /*14a0*/  IADD3 R16, P0, PT, R2, UR5, RZ ;  /* 0x0000000502107c10 */ /* 0x000fc8000ff1e0ff */
[----:B--2---:R-:W-:Y:S01]  /*14b0*/  LEA.HI.X.SX32 R17, R10, R11, 0x1, P0 ;  /* 0x0000000b0a117211 */ /* 0x004fe200000f0eff */
[----:B------:R-:W-:-:S03]  /*14c0*/  IMAD.SHL.U32 R10, R16, 0x4, RZ ;  /* 0x00000004100a7824 */ /* 0x000fc600078e00ff */
[----:B------:R-:W-:Y:S02]  /*14d0*/  SHF.L.U64.HI R16, R16, 0x2, R17 ;  /* 0x0000000210107819 */ /* 0x000fe40000010211 */
[----:B------:R-:W-:-:S04]  /*14e0*/  IADD3 R12, P0, PT, R10, UR8, RZ ;  /* 0x000000080a0c7c10 */ /* 0x000fc8000ff1e0ff */
[----:B------:R-:W-:Y:S01]  /*14f0*/  IADD3.X R13, PT, PT, R16, UR9, RZ, P0, !PT ;  /* 0x00000009100d7c10 */ /* 0x000fe200087fe4ff */
[----:B---3--:R-:W-:-:S05]  /*1500*/  FFMA R21, R0, R0, R21 ;  /* 0x0000000000157223 */ /* 0x008fca0000000015 */
        /* <DEDUP_REMOVED lines=32> */
[----:B------:R-:W3:Y:S02]  /*1710*/  LDG.E R23, desc[UR20][R6.64] ;  /* 0x0000001406177981 */ /* 0x000ee4000c1e1900 */
[----:B---3--:R-:W-:-:S05]  /*1720*/  FFMA R19, R0, R19, R23 ;  /* 0x0000001300137223 */ /* 0x008fca0000000017 */
[----:B------:R2:W-:Y:S04]  /*1730*/  STG.E desc[UR20][R6.64], R19 ;  /* 0x0000001306007986 */ /* 0x0005e8000c101914 */
[----:B------:R-:W3:Y:S04]  /*1740*/  LDG.E R0, desc[UR20][R14.64] ;  /* 0x000000140e007981 */ /* 0x000ee8000c1e1900 */
[----:B0-----:R-:W3:Y:S01]  /*1750*/  LDG.E R21, desc[UR20][R8.64] ;  /* 0x0000001408157981 */ /* 0x001ee2000c1e1900 */
[----:B------:R-:W-:Y:S01]  /*1760*/  UIADD3 UR4, UPT, UPT, UR4, 0x4, URZ ;  /* 0x0000000404047890 */ /* 0x000fe2000fffe0ff */
[----:B---3--:R-:W-:-:S05]  /*1770*/  FFMA R21, R0, R0, R21 ;  /* 0x0000000000157223 */ /* 0x008fca0000000015 */
[----:B------:R2:W-:Y:S06]  /*1780*/  STG.E desc[UR20][R8.64], R21 ;  /* 0x0000001508007986 */ /* 0x0005ec000c101914 */
.L_x_3:
[----:B------:R-:W-:-:S13]  /*1790*/  ISETP.NE.AND P0, PT, RZ, UR6, PT ;  /* 0x00000006ff007c0c */ /* 0x000fda000bf05270 */
[----:B------:R-:W-:Y:S05]  /*17a0*/  @!P0 EXIT ;  /* 0x000000000000894d */ /* 0x000fea0003800000 */
[----:B------:R-:W-:-:S09]  /*17b0*/  UISETP.NE.AND UP0, UPT, UR6, 0x1, UPT ;  /* 0x000000010600788c */ /* 0x000fd2000bf05270 */
[----:B------:R-:W-:Y:S05]  /*17c0*/  BRA.U !UP0, `(.L_x_4) ;  /* 0x0000000108c07547 */ /* 0x000fea000b800000 */
[----:B------:R-:W0:Y:S01]  /*17d0*/  LDCU.128 UR8, c[0x0][0x380] ;  /* 0x00007000ff0877ac */ /* 0x000e220008000c00 */
[----:B--23--:R-:W2:Y:S01]  /*17e0*/  LDG.E R17, desc[UR20][R4.64] ;  /* 0x0000001404117981 */ /* 0x00cea2000c1e1900 */
        /* <DEDUP_REMOVED lines=36> */
[----:B------:R-:W2:Y:S04]  /*1a30*/  LDG.E R0, desc[UR20][R14.64] ;  /* 0x000000140e007981 */ /* 0x000ea8000c1e1900 */
[----:B-1----:R-:W2:Y:S04]  /*1a40*/  LDG.E R19, desc[UR20][R12.64] ;  /* 0x000000140c137981 */ /* 0x002ea8000c1e1900 */
[----:B------:R-:W2:Y:S02]  /*1a50*/  LDG.E R23, desc[UR20][R6.64] ;  /* 0x0000001406177981 */ /* 0x000ea4000c1e1900 */
[----:B--2---:R-:W-:-:S05]  /*1a60*/  FFMA R19, R0, R19, R23 ;  /* 0x0000001300137223 */ /* 0x004fca0000000017 */
[----:B------:R4:W-:Y:S04]  /*1a70*/  STG.E desc[UR20][R6.64], R19 ;  /* 0x0000001306007986 */ /* 0x0009e8000c101914 */
[----:B------:R-:W2:Y:S04]  /*1a80*/  LDG.E R0, desc[UR20][R12.64] ;  /* 0x000000140c007981 */ /* 0x000ea8000c1e1900 */
[----:B0-----:R-:W2:Y:S01]  /*1a90*/  LDG.E R21, desc[UR20][R8.64] ;  /* 0x0000001408157981 */ /* 0x001ea2000c1e1900 */
[----:B------:R-:W-:Y:S01]  /*1aa0*/  UIADD3 UR4, UPT, UPT, UR4, 0x2, URZ ;  /* 0x0000000204047890 */ /* 0x000fe2000fffe0ff */
[----:B--2---:R-:W-:-:S05]  /*1ab0*/  FFMA R21, R0, R0, R21 ;  /* 0x0000000000157223 */ /* 0x004fca0000000015 */
[----:B------:R4:W-:Y:S06]  /*1ac0*/  STG.E desc[UR20][R8.64], R21 ;  /* 0x0000001508007986 */ /* 0x0009ec000c101914 */
.L_x_4:
[----:B------:R-:W-:-:S04]  /*1ad0*/  ULOP3.LUT UR5, UR13, 0x1, URZ, 0xc0, !UPT ;  /* 0x000000010d057892 */ /* 0x000fc8000f8ec0ff */
[----:B------:R-:W-:-:S06]  /*1ae0*/  UISETP.NE.U32.AND UP0, UPT, UR5, 0x1, UPT ;  /* 0x000000010500788c */ /* 0x000fcc000bf05070 */
[----:B------:R-:W-:-:S13]  /*1af0*/  PLOP3.LUT P0, PT, PT, PT, UP0, 0x80, 0x8 ;  /* 0x000000000008781c */ /* 0x000fda0003f0f008 */
[----:B------:R-:W-:Y:S05]  /*1b00*/  @P0 EXIT ;  /* 0x000000000000094d */ /* 0x000fea0003800000 */
[----:B------:R-:W0:Y:S01]  /*1b10*/  LDCU.128 UR8, c[0x0][0x380] ;  /* 0x00007000ff0877ac */ /* 0x000e220008000c00 */
[----:B------:R-:W5:Y:S01]  /*1b20*/  LDG.E R13, desc[UR20][R4.64] ;  /* 0x00000014040d7981 */ /* 0x000f62000c1e1900 */
        /* <DEDUP_REMOVED lines=8> */
[----:B------:R-:W5:Y:S01]  /*1bb0*/  LDG.E R0, desc[UR20][R2.64] ;  /* 0x0000001402007981 */ /* 0x000f62000c1e1900 */
[----:B------:R-:W-:-:S04]  /*1bc0*/  IADD3 R10, P0, PT, R10, UR10, RZ ;  /* 0x0000000a0a0a7c10 */ /* 0x000fc8000ff1e0ff */
[----:B------:R-:W-:Y:S01]  /*1bd0*/  IADD3.X R11, PT, PT, R11, UR11, RZ, P0, !PT ;  /* 0x0000000b0b0b7c10 */ /* 0x000fe200087fe4ff */
[----:B-----5:R-:W-:-:S05]  /*1be0*/  FFMA R13, R0, R0, R13 ;  /* 0x00000000000d7223 */ /* 0x020fca000000000d */
[----:B------:R-:W-:Y:S04]  /*1bf0*/  STG.E desc[UR20][R4.64], R13 ;  /* 0x0000000d04007986 */ /* 0x000fe8000c101914 */
[----:B------:R-:W5:Y:S04]  /*1c00*/  LDG.E R0, desc[UR20][R2.64] ;  /* 0x0000001402007981 */ /* 0x000f68000c1e1900 */
[----:B------:R-:W5:Y:S04]  /*1c10*/  LDG.E R15, desc[UR20][R10.64] ;  /* 0x000000140a0f7981 */ /* 0x000f68000c1e1900 */
[----:B--234-:R-:W5:Y:S02]  /*1c20*/  LDG.E R17, desc[UR20][R6.64] ;  /* 0x0000001406117981 */ /* 0x01cf64000c1e1900 */
[----:B-----5:R-:W-:-:S05]  /*1c30*/  FFMA R15, R0, R15, R17 ;  /* 0x0000000f000f7223 */ /* 0x020fca0000000011 */
[----:B------:R-:W-:Y:S04]  /*1c40*/  STG.E desc[UR20][R6.64], R15 ;  /* 0x0000000f06007986 */ /* 0x000fe8000c101914 */
[----:B------:R-:W2:Y:S04]  /*1c50*/  LDG.E R0, desc[UR20][R10.64] ;  /* 0x000000140a007981 */ /* 0x000ea8000c1e1900 */
[----:B------:R-:W2:Y:S02]  /*1c60*/  LDG.E R17, desc[UR20][R8.64] ;  /* 0x0000001408117981 */ /* 0x000ea4000c1e1900 */
[----:B--2---:R-:W-:-:S05]  /*1c70*/  FFMA R17, R0, R0, R17 ;  /* 0x0000000000117223 */ /* 0x004fca0000000011 */
[----:B------:R-:W-:Y:S01]  /*1c80*/  STG.E desc[UR20][R8.64], R17 ;  /* 0x0000001108007986 */ /* 0x000fe2000c101914 */
[----:B------:R-:W-:Y:S05]  /*1c90*/  EXIT ;  /* 0x000000000000794d */ /* 0x000fea0003800000 */
.L_x_5:
[----:B------:R-:W-:-:S00]  /*1ca0*/  BRA `(.L_x_5) ;  /* 0xfffffffc00fc7947 */ /* 0x000fc0000383ffff */
[----:B------:R-:W-:-:S00]  /*1cb0*/  NOP ;  /* 0x0000000000007918 */ /* 0x000fc00000000000 */
        /* <DEDUP_REMOVED lines=12> */
.L_x_33:


//--------------------- .text._Z21createStructureTensorPfS_S_S_S_iii --------------------------
	.section	.text._Z21createStructureTensorPfS_S_S_S_iii,"ax",@progbits
	.align	128
        .global         _Z21createStructureTensorPfS_S_S_S_iii
        .type           _Z21createStructureTensorPfS_S_S_S_iii,@function
        .size           _Z21createStructureTensorPfS_S_S_S_iii,(.L_x_34 - _Z21createStructureTensorPfS_S_S_S_iii)
        .other          _Z21createStructureTensorPfS_S_S_S_iii,@"STO_CUDA_ENTRY STV_DEFAULT"
_Z21createStructureTensorPfS_S_S_S_iii:
.text._Z21createStructureTensorPfS_S_S_S_iii:
[----:B------:R-:W-:Y:S01]  /*0000*/  LDC R1, c[0x0][0x37c] ;  /* 0x0000df00ff017b82 */ /* 0x000fe20000000800 */
[----:B------:R-:W0:Y:S01]  /*0010*/  S2R R2, SR_TID.X ;  /* 0x0000000000027919 */ /* 0x000e220000002100 */
[----:B------:R-:W0:Y:S06]  /*0020*/  LDCU UR4, c[0x0][0x360] ;  /* 0x00006c00ff0477ac */ /* 0x000e2c0008000800 */
[----:B------:R-:W1:Y:S01]  /*0030*/  LDC.64 R6, c[0x0][0x3a8] ;  /* 0x0000ea00ff067b82 */ /* 0x000e620000000a00 */
[----:B------:R-:W0:Y:S01]  /*0040*/  S2R R3, SR_CTAID.X ;  /* 0x0000000000037919 */ /* 0x000e220000002500 */
[----:B------:R-:W2:Y:S01]  /*0050*/  LDCU UR5, c[0x0][0x364] ;  /* 0x00006c80ff0577ac */ /* 0x000ea20008000800 */
[----:B------:R-:W2:Y:S01]  /*0060*/  S2R R5, SR_TID.Y ;  /* 0x0000000000057919 */ /* 0x000ea20000002200 */
[----:B------:R-:W2:Y:S01]  /*0070*/  S2R R0, SR_CTAID.Y ;  /* 0x0000000000007919 */ /* 0x000ea20000002600 */
[----:B0-----:R-:W-:-:S05]  /*0080*/  IMAD R2, R3, UR4, R2 ;  /* 0x0000000403027c24 */ /* 0x001fca000f8e0202 */
[----:B-1----:R-:W-:Y:S01]  /*0090*/  ISETP.GE.U32.AND P1, PT, R2, R6, PT ;  /* 0x000000060200720c */ /* 0x002fe20003f26070 */
[----:B--2---:R-:W-:Y:S01]  /*00a0*/  IMAD R5, R0, UR5, R5 ;  /* 0x0000000500057c24 */ /* 0x004fe2000f8e0205 */
[----:B------:R-:W-:-:S04]  /*00b0*/  SHF.R.S32.HI R0, RZ, 0x1f, R6 ;  /* 0x0000001fff007819 */ /* 0x000fc80000011406 */
[----:B------:R-:W-:-:S04]  /*00c0*/  ISETP.GE.U32.AND P0, PT, R5, R7, PT ;  /* 0x000000070500720c */ /* 0x000fc80003f06070 */
[----:B------:R-:W-:-:S13]  /*00d0*/  ISETP.GE.U32.OR.EX P0, PT, RZ, R0, P0, P1 ;  /* 0x00000000ff00720c */ /* 0x000fda0000706510 */
[----:B------:R-:W-:Y:S05]  /*00e0*/  @P0 EXIT ;  /* 0x000000000000094d */ /* 0x000fea0003800000 */
[----:B------:R-:W0:Y:S01]  /*00f0*/  LDCU UR6, c[0x0][0x3b0] ;  /* 0x00007600ff0677ac */ /* 0x000e220008000800 */
[----:B------:R-:W-:Y:S01]  /*0100*/  IMAD.MOV.U32 R9, RZ, RZ, RZ ;  /* 0x000000ffff097224 */ /* 0x000fe200078e00ff */
[----:B------:R-:W1:Y:S01]  /*0110*/  LDCU.64 UR4, c[0x0][0x358] ;  /* 0x00006b00ff0477ac */ /* 0x000e620008000a00 */
[----:B0-----:R-:W-:-:S09]  /*0120*/  UISETP.GE.AND UP0, UPT, UR6, 0x1, UPT ;  /* 0x000000010600788c */ /* 0x001fd2000bf06270 */
[----:B-1----:R-:W-:Y:S05]  /*0130*/  BRA.U !UP0, `(.L_x_6) ;  /* 0x0000000108787547 */ /* 0x002fea000b800000 */
[----:B------:R-:W0:Y:S01]  /*0140*/  LDCU.128 UR8, c[0x0][0x380] ;  /* 0x00007000ff0877ac */ /* 0x000e220008000c00 */
[----:B------:R-:W-:Y:S02]  /*0150*/  IMAD.MOV.U32 R3, RZ, RZ, RZ ;  /* 0x000000ffff037224 */ /* 0x000fe400078e00ff */
[----:B------:R-:W-:Y:S01]  /*0160*/  IMAD R11, R0, R5, RZ ;  /* 0x00000005000b7224 */ /* 0x000fe200078e02ff */
[----:B------:R-:W1:Y:S01]  /*0170*/  LDCU.128 UR12, c[0x0][0x390] ;  /* 0x00007200ff0c77ac */ /* 0x000e620008000c00 */
[----:B------:R-:W-:-:S04]  /*0180*/  IMAD.WIDE.U32 R8, R5, R6, R2 ;  /* 0x0000000605087225 */ /* 0x000fc800078e0002 */
[----:B------:R-:W-:Y:S02]  /*0190*/  IMAD.IADD R9, R9, 0x1, R11 ;  /* 0x0000000109097824 */ /* 0x000fe400078e020b */
[----:B------:R-:W-:-:S03]  /*01a0*/  IMAD.SHL.U32 R16, R8, 0x4, RZ ;  /* 0x0000000408107824 */ /* 0x000fc600078e00ff */
[----:B------:R-:W-:Y:S02]  /*01b0*/  SHF.L.U64.HI R18, R8, 0x2, R9 ;  /* 0x0000000208127819 */ /* 0x000fe40000010209 */
[----:B0-----:R-:W-:-:S04]  /*01c0*/  IADD3 R8, P0, PT, R16, UR8, RZ ;  /* 0x0000000810087c10 */ /* 0x001fc8000ff1e0ff */
[----:B------:R-:W-:Y:S01]  /*01d0*/  IADD3.X R9, PT, PT, R18, UR9, RZ, P0, !PT ;  /* 0x0000000912097c10 */ /* 0x000fe200087fe4ff */
[----:B------:R-:W0:Y:S04]  /*01e0*/  LDCU.64 UR8, c[0x0][0x3a0] ;  /* 0x00007400ff0877ac */ /* 0x000e280008000a00 */
[----:B------:R-:W2:Y:S01]  /*01f0*/  LDG.E R4, desc[UR4][R8.64] ;  /* 0x0000000408047981 */ /* 0x000ea2000c1e1900 */
[C---:B-1----:R-:W-:Y:S02]  /*0200*/  IADD3 R12, P0, PT, R16.reuse, UR12, RZ ;  /* 0x0000000c100c7c10 */ /* 0x042fe4000ff1e0ff */
[----:B------:R-:W-:Y:S02]  /*0210*/  IADD3 R10, P1, PT, R16, UR10, RZ ;  /* 0x0000000a100a7c10 */ /* 0x000fe4000ff3e0ff */
[----:B------:R-:W-:-:S02]  /*0220*/  IADD3.X R13, PT, PT, R18, UR13, RZ, P0, !PT ;  /* 0x0000000d120d7c10 */ /* 0x000fc400087fe4ff */
[----:B------:R-:W-:Y:S01]  /*0230*/  IADD3.X R11, PT, PT, R18, UR11, RZ, P1, !PT ;  /* 0x0000000b120b7c10 */ /* 0x000fe20008ffe4ff */
[----:B--2---:R-:W-:-:S05]  /*0240*/  FMUL R19, R4, R4 ;  /* 0x0000000404137220 */ /* 0x004fca0000400000 */
[----:B------:R1:W-:Y:S04]  /*0250*/  STG.E desc[UR4][R12.64], R19 ;  /* 0x000000130c007986 */ /* 0x0003e8000c101904 */
[----:B------:R-:W2:Y:S04]  /*0260*/  LDG.E R4, desc[UR4][R8.64] ;  /* 0x0000000408047981 */ /* 0x000ea8000c1e1900 */
[----:B------:R-:W2:Y:S01]  /*0270*/  LDG.E R17, desc[UR4][R10.64] ;  /* 0x000000040a117981 */ /* 0x000ea2000c1e1900 */
[----:B------:R-:W-:-:S04]  /*0280*/  IADD3 R14, P0, PT, R16, UR14, RZ ;  /* 0x0000000e100e7c10 */ /* 0x000fc8000ff1e0ff */
[----:B------:R-:W-:Y:S01]  /*0290*/  IADD3.X R15, PT, PT, R18, UR15, RZ, P0, !PT ;  /* 0x0000000f120f7c10 */ /* 0x000fe200087fe4ff */
[----:B--2---:R-:W-:-:S05]  /*02a0*/  FMUL R21, R4, R17 ;  /* 0x0000001104157220 */ /* 0x004fca0000400000 */
[----:B------:R2:W-:Y:S04]  /*02b0*/  STG.E desc[UR4][R14.64], R21 ;  /* 0x000000150e007986 */ /* 0x0005e8000c101904 */
[----:B------:R-:W1:Y:S01]  /*02c0*/  LDG.E R4, desc[UR4][R10.64] ;  /* 0x000000040a047981 */ /* 0x000e62000c1e1900 */
[----:B0-----:R-:W-:Y:S01]  /*02d0*/  IADD3 R16, P0, PT, R16, UR8, RZ ;  /* 0x0000000810107c10 */ /* 0x001fe2000ff1e0ff */
[----:B------:R-:W-:-:S03]  /*02e0*/  IMAD.MOV.U32 R9, RZ, RZ, 0x1 ;  /* 0x00000001ff097424 */ /* 0x000fc600078e00ff */
[----:B------:R-:W-:Y:S01]  /*02f0*/  IADD3.X R17, PT, PT, R18, UR9, RZ, P0, !PT ;  /* 0x0000000912117c10 */ /* 0x000fe200087fe4ff */
[----:B-1----:R-:W-:-:S05]  /*0300*/  FMUL R13, R4, R4 ;  /* 0x00000004040d7220 */ /* 0x002fca0000400000 */
[----:B------:R2:W-:Y:S03]  /*0310*/  STG.E desc[UR4][R16.64], R13 ;  /* 0x0000000d10007986 */ /* 0x0005e6000c101904 */
.L_x_6:
[----:B------:R-:W-:-:S13]  /*0320*/  ISETP.GE.AND P0, PT, R9, UR6, PT ;  /* 0x0000000609007c0c */ /* 0x000fda000bf06270 */
[----:B------:R-:W-:Y:S05]  /*0330*/  @P0 EXIT ;  /* 0x000000000000094d */ /* 0x000fea0003800000 */
[----:B------:R-:W2:Y:S01]  /*0340*/  LDCU.128 UR8, c[0x0][0x390] ;  /* 0x00007200ff0877ac */ /* 0x000ea20008000c00 */
[----:B------:R-:W-:Y:S01]  /*0350*/  IMAD.MOV.U32 R18, RZ, RZ, R2 ;  /* 0x000000ffff127224 */ /* 0x000fe200078e0002 */
[C---:B------:R-:W-:Y:S01]  /*0360*/  IADD3 R2, PT, PT, -R9.reuse, UR6, RZ ;  /* 0x0000000609027c10 */ /* 0x040fe2000fffe1ff */
[----:B------:R-:W-:Y:S01]  /*0370*/  IMAD.MOV.U32 R19, RZ, RZ, RZ ;  /* 0x000000ffff137224 */ /* 0x000fe200078e00ff */
[----:B------:R-:W0:Y:S01]  /*0380*/  LDCU.64 UR12, c[0x0][0x3a0] ;  /* 0x00007400ff0c77ac */ /* 0x000e220008000a00 */
[----:B------:R-:W-:Y:S01]  /*0390*/  IMAD R3, R0, R5, RZ ;  /* 0x0000000500037224 */ /* 0x000fe200078e02ff */
[----:B------:R-:W-:Y:S01]  /*03a0*/  LOP3.LUT R4, R2, 0x7, RZ, 0xc0, !PT ;  /* 0x0000000702047812 */ /* 0x000fe200078ec0ff */
[----:B------:R-:W-:Y:S02]  /*03b0*/  VIADD R0, R9, -UR6 ;  /* 0x8000000609007c36 */ /* 0x000fe40008000000 */
[----:B------:R-:W-:Y:S01]  /*03c0*/  IMAD.WIDE.U32 R18, R5, R6, R18 ;  /* 0x0000000605127225 */ /* 0x000fe200078e0012 */
[----:B------:R-:W-:-:S02]  /*03d0*/  ISETP.NE.AND P0, PT, R4, RZ, PT ;  /* 0x000000ff0400720c */ /* 0x000fc40003f05270 */
[----:B------:R-:W-:Y:S01]  /*03e0*/  ISETP.GT.U32.AND P1, PT, R0, -0x8, PT ;  /* 0xfffffff80000780c */ /* 0x000fe20003f24070 */
[----:B------:R-:W-:Y:S02]  /*03f0*/  IMAD.SHL.U32 R12, R18, 0x4, RZ ;  /* 0x00000004120c7824 */ /* 0x000fe400078e00ff */
[----:B------:R-:W-:Y:S02]  /*0400*/  IMAD.IADD R3, R19, 0x1, R3 ;  /* 0x0000000113037824 */ /* 0x000fe400078e0203 */
[----:B------:R-:W-:Y:S01]  /*0410*/  IMAD R5, R6, R7, RZ ;  /* 0x0000000706057224 */ /* 0x000fe200078e02ff */
[C---:B--2---:R-:W-:Y:S02]  /*0420*/  IADD3 R16, P2, PT, R12.reuse, UR8, RZ ;  /* 0x000000080c107c10 */ /* 0x044fe4000ff5e0ff */
[----:B------:R-:W-:Y:S02]  /*0430*/  IADD3 R14, P3, PT, R12, UR10, RZ ;  /* 0x0000000a0c0e7c10 */ /* 0x000fe4000ff7e0ff */
[----:B------:R-:W-:-:S02]  /*0440*/  SHF.L.U64.HI R0, R18, 0x2, R3 ;  /* 0x0000000212007819 */ /* 0x000fc40000010203 */
[----:B0-----:R-:W-:Y:S02]  /*0450*/  IADD3 R12, P4, PT, R12, UR12, RZ ;  /* 0x0000000c0c0c7c10 */ /* 0x001fe4000ff9e0ff */
[C---:B------:R-:W-:Y:S02]  /*0460*/  IADD3.X R17, PT, PT, R0.reuse, UR9, RZ, P2, !PT ;  /* 0x0000000900117c10 */ /* 0x040fe400097fe4ff */
[C---:B------:R-:W-:Y:S02]  /*0470*/  IADD3.X R15, PT, PT, R0.reuse, UR11, RZ, P3, !PT ;  /* 0x0000000b000f7c10 */ /* 0x040fe40009ffe4ff */
[----:B------:R-:W-:Y:S01]  /*0480*/  IADD3.X R13, PT, PT, R0, UR13, RZ, P4, !PT ;  /* 0x0000000d000d7c10 */ /* 0x000fe2000a7fe4ff */
[----:B------:R-:W-:Y:S06]  /*0490*/  @P1 BRA `(.L_x_7) ;  /* 0x0000000c00181947 */ /* 0x000fec0003800000 */
[C---:B------:R-:W-:Y:S01]  /*04a0*/  IMAD R7, R9.reuse, R7, RZ ;  /* 0x0000000709077224 */ /* 0x040fe200078e02ff */
[C---:B------:R-:W-:Y:S01]  /*04b0*/  LOP3.LUT R8, R9.reuse, 0x2, RZ, 0xfc, !PT ;  /* 0x0000000209087812 */ /* 0x040fe200078efcff */
[C---:B------:R-:W-:Y:S01]  /*04c0*/  VIADD R10, R9.reuse, 0x3 ;  /* 0x00000003090a7836 */ /* 0x040fe20000000000 */
[C---:B------:R-:W-:Y:S01]  /*04d0*/  LOP3.LUT R24, R9.reuse, 0x4, RZ, 0xfc, !PT ;  /* 0x0000000409187812 */ /* 0x040fe200078efcff */
[C---:B------:R-:W-:Y:S01]  /*04e0*/  VIADD R26, R9.reuse, 0x5 ;  /* 0x00000005091a7836 */ /* 0x040fe20000000000 */
[C---:B------:R-:W-:Y:S01]  /*04f0*/  LOP3.LUT R28, R9.reuse, 0x6, RZ, 0xfc, !PT ;  /* 0x00000006091c7812 */ /* 0x040fe200078efcff */
[----:B------:R-:W-:Y:S01]  /*0500*/  VIADD R20, R9, 0x7 ;  /* 0x0000000709147836 */ /* 0x000fe20000000000 */
[----:B------:R-:W-:Y:S01]  /*0510*/  LOP3.LUT R11, R2, 0xfffffff8, RZ, 0xc0, !PT ;  /* 0xfffffff8020b7812 */ /* 0x000fe200078ec0ff */
[----:B------:R-:W-:Y:S01]  /*0520*/  IMAD R0, R7, R6, RZ ;  /* 0x0000000607007224 */ /* 0x000fe200078e02ff */
[----:B------:R-:W0:Y:S01]  /*0530*/  LDCU.128 UR8, c[0x0][0x380] ;  /* 0x00007000ff0877ac */ /* 0x000e220008000c00 */
[----:B------:R-:W-:-:S02]  /*0540*/  IMAD R6, R9, R5, R5 ;  /* 0x0000000509067224 */ /* 0x000fc400078e0205 */
[C---:B------:R-:W-:Y:S02]  /*0550*/  IMAD R8, R5.reuse, R8, RZ ;  /* 0x0000000805087224 */ /* 0x040fe400078e02ff */
[C---:B------:R-:W-:Y:S02]  /*0560*/  IMAD R10, R5.reuse, R10, RZ ;  /* 0x0000000a050a7224 */ /* 0x040fe400078e02ff */
[C---:B------:R-:W-:Y:S02]  /*0570*/  IMAD R24, R5.reuse, R24, RZ ;  /* 0x0000001805187224 */ /* 0x040fe400078e02ff */
[C---:B------:R-:W-:Y:S02]  /*0580*/  IMAD R26, R5.reuse, R26, RZ ;  /* 0x0000001a051a7224 */ /* 0x040fe400078e02ff */
[C---:B------:R-:W-:Y:S02]  /*0590*/  IMAD R28, R5.reuse, R28, RZ ;  /* 0x0000001c051c7224 */ /* 0x040fe400078e02ff */
[----:B------:R-:W-:-:S02]  /*05a0*/  IMAD R7, R5, R20, RZ ;  /* 0x0000001405077224 */ /* 0x000fc400078e02ff */
[----:B------:R-:W-:-:S07]  /*05b0*/  IMAD.MOV R11, RZ, RZ, -R11 ;  /* 0x000000ffff0b7224 */ /* 0x000fce00078e0a0b */
.L_x_8:
[C---:B------:R-:W-:Y:S01]  /*05c0*/  IADD3 R23, P1, PT, R0.reuse, R18, RZ ;  /* 0x0000001200177210 */ /* 0x040fe20007f3e0ff */
[----:B-1----:R-:W2:Y:S03]  /*05d0*/  LDG.E R27, desc[UR4][R16.64] ;  /* 0x00000004101b7981 */ /* 0x002ea6000c1e1900 */
[----:B------:R-:W-:Y:S01]  /*05e0*/  LEA.HI.X.SX32 R20, R0, R3, 0x1, P1 ;  /* 0x0000000300147211 */ /* 0x000fe200008f0eff */
[----:B------:R-:W-:-:S03]  /*05f0*/  IMAD.SHL.U32 R22, R23, 0x4, RZ ;  /* 0x0000000417167824 */ /* 0x000fc600078e00ff */
        /* <DEDUP_REMOVED lines=10> */
[----:B------:R-:W2:Y:S02]  /*06a0*/  LDG.E R20, desc[UR4][R14.64] ;  /* 0x000000040e147981 */ /* 0x000ea4000c1e1900 */
[----:B--2---:R-:W-:-:S05]  /*06b0*/  FFMA R29, R25, R29, R20 ;  /* 0x0000001d191d7223 */ /* 0x004fca0000000014 */
[----:B------:R1:W-:Y:S04]  /*06c0*/  STG.E desc[UR4][R14.64], R29 ;  /* 0x0000001d0e007986 */ /* 0x0003e8000c101904 */
[----:B------:R-:W2:Y:S04]  /*06d0*/  LDG.E R25, desc[UR4][R22.64] ;  /* 0x0000000416197981 */ /* 0x000ea8000c1e1900 */
[----:B------:R-:W2:Y:S02]  /*06e0*/  LDG.E R20, desc[UR4][R12.64] ;  /* 0x000000040c147981 */ /* 0x000ea4000c1e1900 */
[----:B--2---:R-:W-:Y:S01]  /*06f0*/  FFMA R25, R25, R25, R20 ;  /* 0x0000001919197223 */ /* 0x004fe20000000014 */
[----:B------:R-:W-:-:S04]  /*0700*/  IADD3 R20, P1, PT, R6, R18, RZ ;  /* 0x0000001206147210 */ /* 0x000fc80007f3e0ff */
[----:B------:R-:W-:Y:S01]  /*0710*/  LEA.HI.X.SX32 R21, R6, R3, 0x1, P1 ;  /* 0x0000000306157211 */ /* 0x000fe200008f0eff */
[C---:B0-----:R-:W-:Y:S01]  /*0720*/  IMAD.SHL.U32 R27, R20.reuse, 0x4, RZ ;  /* 0x00000004141b7824 */ /* 0x041fe200078e00ff */
[----:B------:R0:W-:Y:S04]  /*0730*/  STG.E desc[UR4][R12.64], R25 ;  /* 0x000000190c007986 */ /* 0x0001e8000c101904 */
[----:B-1----:R-:W2:Y:S01]  /*0740*/  LDG.E R29, desc[UR4][R16.64] ;  /* 0x00000004101d7981 */ /* 0x002ea2000c1e1900 */
[----:B0-----:R-:W-:Y:S02]  /*0750*/  SHF.L.U64.HI R25, R20, 0x2, R21 ;  /* 0x0000000214197819 */ /* 0x001fe40000010215 */
[----:B------:R-:W-:-:S04]  /*0760*/  IADD3 R20, P1, PT, R27, UR8, RZ ;  /* 0x000000081b147c10 */ /* 0x000fc8000ff3e0ff */
[----:B------:R-:W-:-:S05]  /*0770*/  IADD3.X R21, PT, PT, R25, UR9, RZ, P1, !PT ;  /* 0x0000000919157c10 */ /* 0x000fca0008ffe4ff */
[----:B------:R-:W2:Y:S02]  /*0780*/  LDG.E R22, desc[UR4][R20.64] ;  /* 0x0000000414167981 */ /* 0x000ea4000c1e1900 */
[----:B--2---:R-:W-:Y:S01]  /*0790*/  FFMA R29, R22, R22, R29 ;  /* 0x00000016161d7223 */ /* 0x004fe2000000001d */
[----:B------:R-:W-:-:S04]  /*07a0*/  IADD3 R22, P1, PT, R27, UR10, RZ ;  /* 0x0000000a1b167c10 */ /* 0x000fc8000ff3e0ff */
[----:B------:R-:W-:Y:S01]  /*07b0*/  IADD3.X R23, PT, PT, R25, UR11, RZ, P1, !PT ;  /* 0x0000000b19177c10 */ /* 0x000fe20008ffe4ff */
[----:B------:R0:W-:Y:S04]  /*07c0*/  STG.E desc[UR4][R16.64], R29 ;  /* 0x0000001d10007986 */ /* 0x0001e8000c101904 */
[----:B------:R-:W2:Y:S04]  /*07d0*/  LDG.E R25, desc[UR4][R20.64] ;  /* 0x0000000414197981 */ /* 0x000ea8000c1e1900 */
[----:B------:R-:W2:Y:S04]  /*07e0*/  LDG.E R27, desc[UR4][R22.64] ;  /* 0x00000004161b7981 */ /* 0x000ea8000c1e1900 */
[----:B------:R-:W2:Y:S02]  /*07f0*/  LDG.E R20, desc[UR4][R14.64] ;  /* 0x000000040e147981 */ /* 0x000ea4000c1e1900 */
[----:B--2---:R-:W-:-:S05]  /*0800*/  FFMA R25, R25, R27, R20 ;  /* 0x0000001b19197223 */ /* 0x004fca0000000014 */
[----:B------:R1:W-:Y:S04]  /*0810*/  STG.E desc[UR4][R14.64], R25 ;  /* 0x000000190e007986 */ /* 0x0003e8000c101904 */
[----:B------:R-:W2:Y:S04]  /*0820*/  LDG.E R27, desc[UR4][R22.64] ;  /* 0x00000004161b7981 */ /* 0x000ea8000c1e1900 */
[----:B------:R-:W2:Y:S01]  /*0830*/  LDG.E R20, desc[UR4][R12.64] ;  /* 0x000000040c147981 */ /* 0x000ea2000c1e1900 */
[----:B0-----:R-:W-:Y:S01]  /*0840*/  IADD3 R29, P1, PT, R8, R18, RZ ;  /* 0x00000012081d7210 */ /* 0x001fe20007f3e0ff */
[----:B--2---:R-:W-:-:S03]  /*0850*/  FFMA R27, R27, R27, R20 ;  /* 0x0000001b1b1b7223 */ /* 0x004fc60000000014 */
[----:B------:R-:W-:Y:S02]  /*0860*/  LEA.HI.X.SX32 R20, R8, R3, 0x1, P1 ;  /* 0x0000000308147211 */ /* 0x000fe400008f0eff */
[----:B------:R0:W-:Y:S02]  /*0870*/  STG.E desc[UR4][R12.64], R27 ;  /* 0x0000001b0c007986 */ /* 0x0001e4000c101904 */
[C---:B-1----:R-:W-:Y:S01]  /*0880*/  SHF.L.U64.HI R25, R29.reuse, 0x2, R20 ;  /* 0x000000021d197819 */ /* 0x042fe20000010214 */
[----:B0-----:R-:W-:Y:S02]  /*0890*/  IMAD.SHL.U32 R27, R29, 0x4, RZ ;  /* 0x000000041d1b7824 */ /* 0x001fe400078e00ff */
[----:B------:R-:W2:Y:S03]  /*08a0*/  LDG.E R29, desc[UR4][R16.64] ;  /* 0x00000004101d7981 */ /* 0x000ea6000c1e1900 */
        /* <DEDUP_REMOVED lines=114> */
[----:B------:R-:W2:Y:S01]  /*0fd0*/  LDG.E R20, desc[UR4][R14.64] ;  /* 0x000000040e147981 */ /* 0x000ea2000c1e1900 */
[----:B------:R-:W-:-:S02]  /*0fe0*/  VIADD R11, R11, 0x8 ;  /* 0x000000080b0b7836 */ /* 0x000fc40000000000 */
[----:B--2---:R-:W-:-:S05]  /*0ff0*/  FFMA R25, R25, R27, R20 ;  /* 0x0000001b19197223 */ /* 0x004fca0000000014 */
[----:B------:R1:W-:Y:S04]  /*1000*/  STG.E desc[UR4][R14.64], R25 ;  /* 0x000000190e007986 */ /* 0x0003e8000c101904 */
[----:B------:R-:W2:Y:S04]  /*1010*/  LDG.E R27, desc[UR4][R22.64] ;  /* 0x00000004161b7981 */ /* 0x000ea8000c1e1900 */
[----:B------:R-:W2:Y:S01]  /*1020*/  LDG.E R20, desc[UR4][R12.64] ;  /* 0x000000040c147981 */ /* 0x000ea2000c1e1900 */
[----:B------:R-:W-:Y:S01]  /*1030*/  ISETP.NE.AND P1, PT, R11, RZ, PT ;  /* 0x000000ff0b00720c */ /* 0x000fe20003f25270 */
[----:B------:R-:W-:-:S02]  /*1040*/  VIADD R9, R9, 0x8 ;  /* 0x0000000809097836 */ /* 0x000fc40000000000 */
[C---:B------:R-:W-:Y:S02]  /*1050*/  IMAD R0, R5.reuse, 0x8, R0 ;  /* 0x0000000805007824 */ /* 0x040fe400078e0200 */
[C---:B------:R-:W-:Y:S02]  /*1060*/  IMAD R6, R5.reuse, 0x8, R6 ;  /* 0x0000000805067824 */ /* 0x040fe400078e0206 */
[C---:B------:R-:W-:Y:S02]  /*1070*/  IMAD R8, R5.reuse, 0x8, R8 ;  /* 0x0000000805087824 */ /* 0x040fe400078e0208 */
[C---:B------:R-:W-:Y:S02]  /*1080*/  IMAD R10, R5.reuse, 0x8, R10 ;  /* 0x00000008050a7824 */ /* 0x040fe400078e020a */
[C---:B------:R-:W-:Y:S02]  /*1090*/  IMAD R24, R5.reuse, 0x8, R24 ;  /* 0x0000000805187824 */ /* 0x040fe400078e0218 */
[----:B------:R-:W-:-:S02]  /*10a0*/  IMAD R26, R5, 0x8, R26 ;  /* 0x00000008051a7824 */ /* 0x000fc400078e021a */
[C---:B------:R-:W-:Y:S02]  /*10b0*/  IMAD R28, R5.reuse, 0x8, R28 ;  /* 0x00000008051c7824 */ /* 0x040fe400078e021c */
[----:B------:R-:W-:Y:S02]  /*10c0*/  IMAD R7, R5, 0x8, R7 ;  /* 0x0000000805077824 */ /* 0x000fe400078e0207 */
[----:B--2---:R-:W-:-:S05]  /*10d0*/  FFMA R27, R27, R27, R20 ;  /* 0x0000001b1b1b7223 */ /* 0x004fca0000000014 */
[----:B------:R1:W-:Y:S01]  /*10e0*/  STG.E desc[UR4][R12.64], R27 ;  /* 0x0000001b0c007986 */ /* 0x0003e2000c101904 */
[----:B------:R-:W-:Y:S05]  /*10f0*/  @P1 BRA `(.L_x_8) ;  /* 0xfffffff400301947 */ /* 0x000fea000383ffff */
.L_x_7:
[----:B------:R-:W-:Y:S05]  /*1100*/  @!P0 EXIT ;  /* 0x000000000000894d */ /* 0x000fea0003800000 */
[----:B------:R-:W-:Y:S02]  /*1110*/  ISETP.GE.U32.AND P1, PT, R4, 0x4, PT ;  /* 0x000000040400780c */ /* 0x000fe40003f26070 */
[----:B------:R-:W-:-:S04]  /*1120*/  LOP3.LUT R8, R2, 0x3, RZ, 0xc0, !PT ;  /* 0x0000000302087812 */ /* 0x000fc800078ec0ff */
[----:B------:R-:W-:-:S07]  /*1130*/  ISETP.NE.AND P0, PT, R8, RZ, PT ;  /* 0x000000ff0800720c */ /* 0x000fce0003f05270 */
[----:B------:R-:W-:Y:S06]  /*1140*/  @!P1 BRA `(.L_x_9) ;  /* 0x0000000400689947 */ /* 0x000fec0003800000 */
[----:B------:R-:W0:Y:S01]  /*1150*/  LDCU.128 UR8, c[0x0][0x380] ;  /* 0x00007000ff0877ac */ /* 0x000e220008000c00 */
[----:B------:R-:W-:Y:S01]  /*1160*/  IMAD R0, R9, R5, RZ ;  /* 0x0000000509007224 */ /* 0x000fe200078e02ff */
[----:B------:R-:W2:Y:S04]  /*1170*/  LDG.E R21, desc[UR4][R16.64] ;  /* 0x0000000410157981 */ /* 0x000ea8000c1e1900 */
[----:B------:R-:W-:-:S04]  /*1180*/  IADD3 R7, P1, PT, R0, R18, RZ ;  /* 0x0000001200077210 */ /* 0x000fc80007f3e0ff */
        /* <DEDUP_REMOVED lines=12> */
[----:B-1----:R-:W2:Y:S01]  /*1250*/  LDG.E R25, desc[UR4][R14.64] ;  /* 0x000000040e197981 */ /* 0x002ea2000c1e1900 */
[----:B------:R-:W-:-:S05]  /*1260*/  IMAD.IADD R0, R5, 0x1, R0 ;  /* 0x0000000105007824 */ /* 0x000fca00078e0200 */
[----:B------:R-:W-:Y:S01]  /*1270*/  IADD3 R22, P1, PT, R0, R18, RZ ;  /* 0x0000001200167210 */ /* 0x000fe20007f3e0ff */
[----:B--2---:R-:W-:-:S05]  /*1280*/  FFMA R23, R4, R23, R25 ;  /* 0x0000001704177223 */ /* 0x004fca0000000019 */
[----:B------:R1:W-:Y:S04]  /*1290*/  STG.E desc[UR4][R14.64], R23 ;  /* 0x000000170e007986 */ /* 0x0003e8000c101904 */
[----:B------:R-:W2:Y:S04]  /*12a0*/  LDG.E R4, desc[UR4][R6.64] ;  /* 0x0000000406047981 */ /* 0x000ea8000c1e1900 */
[----:B------:R-:W2:Y:S01]  /*12b0*/  LDG.E R25, desc[UR4][R12.64] ;  /* 0x000000040c197981 */ /* 0x000ea2000c1e1900 */
[----:B------:R-:W-:Y:S01]  /*12c0*/  IMAD.SHL.U32 R20, R22, 0x4, RZ ;  /* 0x0000000416147824 */ /* 0x000fe200078e00ff */
[----:B------:R-:W-:-:S04]  /*12d0*/  LEA.HI.X.SX32 R27, R0, R3, 0x1, P1 ;  /* 0x00000003001b7211 */ /* 0x000fc800008f0eff */
        /* <DEDUP_REMOVED lines=14> */
[----:B------:R-:W-:-:S05]  /*13c0*/  IMAD.IADD R0, R5, 0x1, R0 ;  /* 0x0000000105007824 */ /* 0x000fca00078e0200 */
[----:B------:R-:W-:Y:S01]  /*13d0*/  IADD3 R22, P1, PT, R0, R18, RZ ;  /* 0x0000001200167210 */ /* 0x000fe20007f3e0ff */
[----:B---3--:R-:W-:-:S05]  /*13e0*/  FFMA R23, R4, R23, R27 ;  /* 0x0000001704177223 */ /* 0x008fca000000001b */
[----:B------:R1:W-:Y:S04]  /*13f0*/  STG.E desc[UR4][R14.64], R23 ;  /* 0x000000170e007986 */ /* 0x0003e8000c101904 */
[----:B------:R-:W3:Y:S04]  /*1400*/  LDG.E R4, desc[UR4][R6.64] ;  /* 0x0000000406047981 */ /* 0x000ee8000c1e1900 */
[----:B--2---:R-:W3:Y:S01]  /*1410*/  LDG.E R25, desc[UR4][R12.64] ;  /* 0x000000040c197981 */ /* 0x004ee2000c1e1900 */
[----:B------:R-:W-:Y:S01]  /*1420*/  IMAD.SHL.U32 R20, R22, 0x4, RZ ;  /* 0x0000000416147824 */ /* 0x000fe200078e00ff */
[----:B------:R-:W-:-:S04]  /*1430*/  LEA.HI.X.SX32 R27, R0, R3, 0x1, P1 ;  /* 0x00000003001b7211 */ /* 0x000fc800008f0eff */
        /* <DEDUP_REMOVED lines=35> */
[----:B------:R-:W3:Y:S02]  /*1670*/  LDG.E R27, desc[UR4][R14.64] ;  /* 0x000000040e1b7981 */ /* 0x000ee4000c1e1900 */
[----:B---3--:R-:W-:-:S05]  /*1680*/  FFMA R23, R0, R23, R27 ;  /* 0x0000001700177223 */ /* 0x008fca000000001b */
[----:B------:R0:W-:Y:S04]  /*1690*/  STG.E desc[UR4][R14.64], R23 ;  /* 0x000000170e007986 */ /* 0x0001e8000c101904 */
[----:B------:R-:W3:Y:S04]  /*16a0*/  LDG.E R0, desc[UR4][R6.64] ;  /* 0x0000000406007981 */ /* 0x000ee8000c1e1900 */
[----:B--2---:R-:W3:Y:S01]  /*16b0*/  LDG.E R25, desc[UR4][R12.64] ;  /* 0x000000040c197981 */ /* 0x004ee2000c1e1900 */
[----:B------:R-:W-:Y:S02]  /*16c0*/  VIADD R9, R9, 0x4 ;  /* 0x0000000409097836 */ /* 0x000fe40000000000 */
[----:B---3--:R-:W-:-:S05]  /*16d0*/  FFMA R25, R0, R0, R25 ;  /* 0x0000000000197223 */ /* 0x008fca0000000019 */
[----:B------:R0:W-:Y:S02]  /*16e0*/  STG.E desc[UR4][R12.64], R25 ;  /* 0x000000190c007986 */ /* 0x0001e4000c101904 */
.L_x_9:
[----:B------:R-:W-:Y:S05]  /*16f0*/  @!P0 EXIT ;  /* 0x000000000000894d */ /* 0x000fea0003800000 */
[----:B------:R-:W-:Y:S02]  /*1700*/  ISETP.NE.AND P1, PT, R8, 0x1, PT ;  /* 0x000000010800780c */ /* 0x000fe40003f25270 */
[----:B------:R-:W-:-:S04]  /*1710*/  LOP3.LUT R2, R2, 0x1, RZ, 0xc0, !PT ;  /* 0x0000000102027812 */ /* 0x000fc800078ec0ff */
[----:B------:R-:W-:-:S07]  /*1720*/  ISETP.NE.U32.AND P0, PT, R2, 0x1, PT ;  /* 0x000000010200780c */ /* 0x000fce0003f05070 */
[----:B------:R-:W-:Y:S06]  /*1730*/  @!P1 BRA `(.L_x_10) ;  /* 0x0000000000b89947 */ /* 0x000fec0003800000 */
[----:B------:R-:W2:Y:S01]  /*1740*/  LDCU.128 UR8, c[0x0][0x380] ;  /* 0x00007000ff0877ac */ /* 0x000ea20008000c00 */
[----:B------:R-:W-:Y:S01]  /*1750*/  IMAD R2, R9, R5, RZ ;  /* 0x0000000509027224 */ /* 0x000fe200078e02ff */
[----:B0-----:R-:W3:Y:S04]  /*1760*/  LDG.E R21, desc[UR4][R16.64] ;  /* 0x0000000410157981 */ /* 0x001ee8000c1e1900 */
[----:B------:R-:W-:-:S04]  /*1770*/  IADD3 R0, P1, PT, R2, R18, RZ ;  /* 0x0000001202007210 */ /* 0x000fc80007f3e0ff */
[----:B------:R-:W-:Y:S01]  /*1780*/  LEA.HI.X.SX32 R7, R2, R3, 0x1, P1 ;  /* 0x0000000302077211 */ /* 0x000fe200008f0eff */
[----:B------:R-:W-:-:S03]  /*1790*/  IMAD.SHL.U32 R6, R0, 0x4, RZ ;  /* 0x0000000400067824 */ /* 0x000fc600078e00ff */
[----:B------:R-:W-:Y:S02]  /*17a0*/  SHF.L.U64.HI R7, R0, 0x2, R7 ;  /* 0x0000000200077819 */ /* 0x000fe40000010207 */
[----:B--2---:R-:W-:-:S04]  /*17b0*/  IADD3 R10, P1, PT, R6, UR8, RZ ;  /* 0x00000008060a7c10 */ /* 0x004fc8000ff3e0ff */
[----:B------:R-:W-:-:S05]  /*17c0*/  IADD3.X R11, PT, PT, R7, UR9, RZ, P1, !PT ;  /* 0x00000009070b7c10 */ /* 0x000fca0008ffe4ff */
[----:B------:R-:W3:Y:S01]  /*17d0*/  LDG.E R0, desc[UR4][R10.64] ;  /* 0x000000040a007981 */ /* 0x000ee2000c1e1900 */
[----:B------:R-:W-:-:S04]  /*17e0*/  IADD3 R6, P1, PT, R6, UR10, RZ ;  /* 0x0000000a06067c10 */ /* 0x000fc8000ff3e0ff */
[----:B------:R-:W-:Y:S01]  /*17f0*/  IADD3.X R7, PT, PT, R7, UR11, RZ, P1, !PT ;  /* 0x0000000b07077c10 */ /* 0x000fe20008ffe4ff */
[----:B---3--:R-:W-:-:S05]  /*1800*/  FFMA R21, R0, R0, R21 ;  /* 0x0000000000157223 */ /* 0x008fca0000000015 */
        /* <DEDUP_REMOVED lines=30> */
[----:B------:R-:W-:Y:S02]  /*19f0*/  VIADD R9, R9, 0x2 ;  /* 0x0000000209097836 */ /* 0x000fe40000000000 */
[----:B----4-:R-:W-:-:S05]  /*1a00*/  FFMA R25, R0, R0, R25 ;  /* 0x0000000000197223 */ /* 0x010fca0000000019 */
[----:B------:R3:W-:Y:S02]  /*1a10*/  STG.E desc[UR4][R12.64], R25 ;  /* 0x000000190c007986 */ /* 0x0007e4000c101904 */
.L_x_10:
[----:B------:R-:W-:Y:S05]  /*1a20*/  @P0 EXIT ;  /* 0x000000000000094d */ /* 0x000fea0003800000 */
[----:B------:R-:W2:Y:S01]  /*1a30*/  LDCU.128 UR8, c[0x0][0x380] ;  /* 0x00007000ff0877ac */ /* 0x000ea20008000c00 */
[----:B------:R-:W-:Y:S01]  /*1a40*/  IMAD R5, R5, R9, RZ ;  /* 0x0000000905057224 */ /* 0x000fe200078e02ff */
[----:B------:R-:W4:Y:S04]  /*1a50*/  LDG.E R7, desc[UR4][R16.64] ;  /* 0x0000000410077981 */ /* 0x000f28000c1e1900 */
[----:B------:R-:W-:-:S04]  /*1a60*/  IADD3 R18, P0, PT, R5, R18, RZ ;  /* 0x0000001205127210 */ /* 0x000fc80007f1e0ff */
[----:B------:R-:W-:Y:S01]  /*1a70*/  LEA.HI.X.SX32 R5, R5, R3, 0x1, P0 ;  /* 0x0000000305057211 */ /* 0x000fe200000f0eff */
[----:B------:R-:W-:-:S03]  /*1a80*/  IMAD.SHL.U32 R4, R18, 0x4, RZ ;  /* 0x0000000412047824 */ /* 0x000fc600078e00ff */
[----:B------:R-:W-:Y:S02]  /*1a90*/  SHF.L.U64.HI R5, R18, 0x2, R5 ;  /* 0x0000000212057819 */ /* 0x000fe40000010205 */
[----:B--2---:R-:W-:-:S04]  /*1aa0*/  IADD3 R2, P0, PT, R4, UR8, RZ ;  /* 0x0000000804027c10 */ /* 0x004fc8000ff1e0ff */
[----:B------:R-:W-:-:S05]  /*1ab0*/  IADD3.X R3, PT, PT, R5, UR9, RZ, P0, !PT ;  /* 0x0000000905037c10 */ /* 0x000fca00087fe4ff */
[----:B------:R-:W4:Y:S01]  /*1ac0*/  LDG.E R0, desc[UR4][R2.64] ;  /* 0x0000000402007981 */ /* 0x000f22000c1e1900 */
[----:B------:R-:W-:-:S04]  /*1ad0*/  IADD3 R4, P0, PT, R4, UR10, RZ ;  /* 0x0000000a04047c10 */ /* 0x000fc8000ff1e0ff */
[----:B------:R-:W-:Y:S01]  /*1ae0*/  IADD3.X R5, PT, PT, R5, UR11, RZ, P0, !PT ;  /* 0x0000000b05057c10 */ /* 0x000fe200087fe4ff */
[----:B----4-:R-:W-:-:S05]  /*1af0*/  FFMA R7, R0, R0, R7 ;  /* 0x0000000000077223 */ /* 0x010fca0000000007 */
[----:B------:R-:W-:Y:S04]  /*1b00*/  STG.E desc[UR4][R16.64], R7 ;  /* 0x0000000710007986 */ /* 0x000fe8000c101904 */
[----:B------:R-:W2:Y:S04]  /*1b10*/  LDG.E R0, desc[UR4][R2.64] ;  /* 0x0000000402007981 */ /* 0x000ea8000c1e1900 */
[----:B------:R-:W2:Y:S04]  /*1b20*/  LDG.E R9, desc[UR4][R4.64] ;  /* 0x0000000404097981 */ /* 0x000ea8000c1e1900 */
[----:B------:R-:W2:Y:S02]  /*1b30*/  LDG.E R11, desc[UR4][R14.64] ;  /* 0x000000040e0b7981 */ /* 0x000ea4000c1e1900 */
[----:B--2---:R-:W-:-:S05]  /*1b40*/  FFMA R9, R0, R9, R11 ;  /* 0x0000000900097223 */ /* 0x004fca000000000b */
[----:B------:R-:W-:Y:S04]  /*1b50*/  STG.E desc[UR4][R14.64], R9 ;  /* 0x000000090e007986 */ /* 0x000fe8000c101904 */
[----:B------:R-:W2:Y:S04]  /*1b60*/  LDG.E R0, desc[UR4][R4.64] ;  /* 0x0000000404007981 */ /* 0x000ea8000c1e1900 */
[----:B------:R-:W2:Y:S02]  /*1b70*/  LDG.E R11, desc[UR4][R12.64] ;  /* 0x000000040c0b7981 */ /* 0x000ea4000c1e1900 */
[----:B--2---:R-:W-:-:S05]  /*1b80*/  FFMA R11, R0, R0, R11 ;  /* 0x00000000000b7223 */ /* 0x004fca000000000b */
[----:B------:R-:W-:Y:S01]  /*1b90*/  STG.E desc[UR4][R12.64], R11 ;  /* 0x0000000b0c007986 */ /* 0x000fe2000c101904 */
[----:B------:R-:W-:Y:S05]  /*1ba0*/  EXIT ;  /* 0x000000000000794d */ /* 0x000fea0003800000 */
.L_x_11:
        /* <DEDUP_REMOVED lines=13> */
.L_x_34:


//--------------------- .text._Z25computeSpatialDerivativesPfS_S_iii --------------------------
	.section	.text._Z25computeSpatialDerivativesPfS_S_iii,"ax",@progbits
	.align	128
        .global         _Z25computeSpatialDerivativesPfS_S_iii
        .type           _Z25computeSpatialDerivativesPfS_S_iii,@function
        .size           _Z25computeSpatialDerivativesPfS_S_iii,(.L_x_35 - _Z25computeSpatialDerivativesPfS_S_iii)
        .other          _Z25computeSpatialDerivativesPfS_S_iii,@"STO_CUDA_ENTRY STV_DEFAULT"
_Z25computeSpatialDerivativesPfS_S_iii:
.text._Z25computeSpatialDerivativesPfS_S_iii:
        /* <DEDUP_REMOVED lines=15> */
[----:B------:R-:W0:Y:S02]  /*00f0*/  LDCU UR6, c[0x0][0x3a0] ;  /* 0x00007400ff0677ac */ /* 0x000e240008000800 */
[----:B0-----:R-:W-:-:S06]  /*0100*/  UISETP.GE.AND UP0, UPT, UR6, 0x1, UPT ;  /* 0x000000010600788c */ /* 0x001fcc000bf06270 */
[----:B------:R-:W-:-:S13]  /*0110*/  PLOP3.LUT P0, PT, PT, PT, UP0, 0x80, 0x8 ;  /* 0x000000000008781c */ /* 0x000fda0003f0f008 */
[----:B------:R-:W-:Y:S05]  /*0120*/  @!P0 EXIT ;  /* 0x000000000000894d */ /* 0x000fea0003800000 */
[----:B------:R-:W-:Y:S01]  /*0130*/  UIADD3 UR7, UPT, UPT, UR9, -0x1, URZ ;  /* 0xffffffff09077890 */ /* 0x000fe2000fffe0ff */
[----:B------:R-:W-:Y:S01]  /*0140*/  VIADDMNMX R8, R6, 0xffffffff, RZ, !PT ;  /* 0xffffffff06087846 */ /* 0x000fe200078001ff */
[----:B------:R-:W-:Y:S01]  /*0150*/  UIADD3 UR4, UPT, UPT, UR8, -0x1, URZ ;  /* 0xffffffff08047890 */ /* 0x000fe2000fffe0ff */
[C---:B------:R-:W-:Y:S01]  /*0160*/  VIMNMX.U32 R0, PT, PT, R3.reuse, 0x1, !PT ;  /* 0x0000000103007848 */ /* 0x040fe20007fe0000 */
[----:B------:R-:W-:Y:S01]  /*0170*/  UISETP.NE.AND UP0, UPT, UR6, 0x1, UPT ;  /* 0x000000010600788c */ /* 0x000fe2000bf05270 */
[----:B------:R-:W-:Y:S01]  /*0180*/  IMAD.MOV.U32 R7, RZ, RZ, RZ ;  /* 0x000000ffff077224 */ /* 0x000fe200078e00ff */
[----:B------:R-:W-:Y:S01]  /*0190*/  UIMAD UR5, UR8, UR9, URZ ;  /* 0x00000009080572a4 */ /* 0x000fe2000f8e02ff */
[----:B------:R-:W-:Y:S01]  /*01a0*/  IMAD.U32 R5, RZ, RZ, UR7 ;  /* 0x00000007ff057e24 */ /* 0x000fe2000f8e00ff */
[----:B------:R-:W-:Y:S01]  /*01b0*/  VIMNMX R8, PT, PT, R8, UR4, PT ;  /* 0x0000000408087c48 */ /* 0x000fe2000bfe0100 */
[----:B------:R-:W-:Y:S01]  /*01c0*/  IMAD.U32 R11, RZ, RZ, UR4 ;  /* 0x00000004ff0b7e24 */ /* 0x000fe2000f8e00ff */
[----:B------:R-:W-:Y:S01]  /*01d0*/  UMOV UR4, URZ ;  /* 0x000000ff00047c82 */ /* 0x000fe20008000000 */
[----:B------:R-:W-:Y:S01]  /*01e0*/  IMAD.WIDE.U32 R12, R3, UR8, R6 ;  /* 0x00000008030c7c25 */ /* 0x000fe2000f8e0006 */
[----:B------:R-:W-:-:S02]  /*01f0*/  VIADDMNMX R2, R0, 0xffffffff, R5, PT ;  /* 0xffffffff00027846 */ /* 0x000fc40003800105 */
[C---:B------:R-:W-:Y:S01]  /*0200*/  VIADDMNMX.RELU R0, R3.reuse, 0x1, R5, PT ;  /* 0x0000000103007846 */ /* 0x040fe20003801105 */
[----:B------:R-:W-:Y:S01]  /*0210*/  IMAD.MOV.U32 R5, RZ, RZ, RZ ;  /* 0x000000ffff057224 */ /* 0x000fe200078e00ff */
[--C-:B------:R-:W-:Y:S01]  /*0220*/  SHF.R.S32.HI R9, RZ, 0x1f, R8.reuse ;  /* 0x0000001fff097819 */ /* 0x100fe20000011408 */
[----:B------:R-:W-:Y:S01]  /*0230*/  IMAD R19, R2, UR8, RZ ;  /* 0x0000000802137c24 */ /* 0x000fe2000f8e02ff */
[----:B------:R-:W-:Y:S01]  /*0240*/  VIADDMNMX.RELU R4, R6, 0x1, R11, PT ;  /* 0x0000000106047846 */ /* 0x000fe2000380110b */
[----:B------:R-:W-:Y:S02]  /*0250*/  IMAD R11, R0, UR8, RZ ;  /* 0x00000008000b7c24 */ /* 0x000fe4000f8e02ff */
[----:B------:R-:W-:-:S03]  /*0260*/  IMAD.WIDE.U32 R16, R3, UR8, R8 ;  /* 0x0000000803107c25 */ /* 0x000fc6000f8e0008 */
[----:B------:R-:W-:Y:S01]  /*0270*/  IADD3 R2, PT, PT, R4, R11, RZ ;  /* 0x0000000b04027210 */ /* 0x000fe20007ffe0ff */
[C---:B------:R-:W-:Y:S01]  /*0280*/  IMAD.WIDE.U32 R14, R3.reuse, UR8, R4 ;  /* 0x00000008030e7c25 */ /* 0x040fe2000f8e0004 */
[----:B------:R-:W-:Y:S01]  /*0290*/  IADD3 R5, P1, PT, R6, R19, RZ ;  /* 0x0000001306057210 */ /* 0x000fe20007f3e0ff */
[----:B------:R-:W0:Y:S02]  /*02a0*/  LDCU.64 UR8, c[0x0][0x358] ;  /* 0x00006b00ff0877ac */ /* 0x000e240008000a00 */
[----:B------:R-:W-:Y:S02]  /*02b0*/  IMAD R9, R3, UR10, RZ ;  /* 0x0000000a03097c24 */ /* 0x000fe4000f8e02ff */
[----:B------:R-:W-:Y:S01]  /*02c0*/  IMAD.IADD R3, R4, 0x1, R19 ;  /* 0x0000000104037824 */ /* 0x000fe200078e0213 */
[----:B------:R-:W-:Y:S01]  /*02d0*/  IADD3 R4, P0, PT, R6, R11, RZ ;  /* 0x0000000b06047210 */ /* 0x000fe20007f1e0ff */
[C---:B------:R-:W-:Y:S02]  /*02e0*/  IMAD.IADD R6, R8.reuse, 0x1, R11 ;  /* 0x0000000108067824 */ /* 0x040fe400078e020b */
[----:B------:R-:W-:Y:S01]  /*02f0*/  IMAD.IADD R7, R8, 0x1, R19 ;  /* 0x0000000108077824 */ /* 0x000fe200078e0213 */
[----:B------:R-:W-:Y:S01]  /*0300*/  LEA.HI.X.SX32 R10, R11, RZ, 0x1, P0 ;  /* 0x000000ff0b0a7211 */ /* 0x000fe200000f0eff */
[----:B------:R-:W-:Y:S01]  /*0310*/  IMAD.IADD R0, R9, 0x1, R13 ;  /* 0x0000000109007824 */ /* 0x000fe200078e020d */
[----:B------:R-:W-:Y:S01]  /*0320*/  LEA.HI.X.SX32 R11, R19, RZ, 0x1, P1 ;  /* 0x000000ff130b7211 */ /* 0x000fe200008f0eff */
[----:B------:R-:W-:Y:S01]  /*0330*/  IMAD.IADD R8, R15, 0x1, R9 ;  /* 0x000000010f087824 */ /* 0x000fe200078e0209 */
[----:B------:R-:W-:Y:S01]  /*0340*/  IADD3 R9, PT, PT, R9, R17, RZ ;  /* 0x0000001109097210 */ /* 0x000fe20007ffe0ff */
[----:B------:R-:W-:Y:S06]  /*0350*/  BRA.U !UP0, `(.L_x_12) ;  /* 0x00000009083c7547 */ /* 0x000fec000b800000 */
[----:B------:R-:W-:Y:S01]  /*0360*/  ULOP3.LUT UR4, UR6, 0x7ffffffe, URZ, 0xc0, !UPT ;  /* 0x7ffffffe06047892 */ /* 0x000fe2000f8ec0ff */
[----:B------:R-:W-:Y:S01]  /*0370*/  IMAD.MOV.U32 R31, RZ, RZ, R2 ;  /* 0x000000ffff1f7224 */ /* 0x000fe200078e0002 */
[----:B------:R-:W1:Y:S01]  /*0380*/  LDCU.64 UR16, c[0x0][0x390] ;  /* 0x00007200ff1077ac */ /* 0x000e620008000a00 */
[----:B------:R-:W-:Y:S02]  /*0390*/  IMAD.MOV.U32 R32, RZ, RZ, R3 ;  /* 0x000000ffff207224 */ /* 0x000fe400078e0003 */
[----:B------:R-:W-:Y:S01]  /*03a0*/  IMAD.MOV.U32 R30, RZ, RZ, R6 ;  /* 0x000000ffff1e7224 */ /* 0x000fe200078e0006 */
[----:B------:R-:W-:Y:S01]  /*03b0*/  UIADD3 UR6, UPT, UPT, -UR4, URZ, URZ ;  /* 0x000000ff04067290 */ /* 0x000fe2000fffe1ff */
[----:B------:R-:W-:Y:S01]  /*03c0*/  IMAD.MOV.U32 R33, RZ, RZ, R7 ;  /* 0x000000ffff217224 */ /* 0x000fe200078e0007 */
[----:B------:R-:W2:Y:S01]  /*03d0*/  LDCU.128 UR12, c[0x0][0x380] ;  /* 0x00007000ff0c77ac */ /* 0x000ea20008000c00 */
[----:B------:R-:W-:Y:S01]  /*03e0*/  UMOV UR4, URZ ;  /* 0x000000ff00047c82 */ /* 0x000fe20008000000 */
[----:B------:R-:W-:-:S08]  /*03f0*/  UMOV UR7, UR5 ;  /* 0x0000000500077c82 */ /* 0x000fd00008000000 */
.L_x_13:
[----:B------:R-:W-:Y:S02]  /*0400*/  USHF.R.S32.HI UR10, URZ, 0x1f, UR4 ;  /* 0x0000001fff0a7899 */ /* 0x000fe40008011404 */
[----:B------:R-:W-:Y:S01]  /*0410*/  IADD3 R18, P0, PT, R14, UR4, RZ ;  /* 0x000000040e127c10 */ /* 0x000fe2000ff1e0ff */
[----:B---3--:R-:W3:Y:S03]  /*0420*/  LDC.64 R24, c[0x0][0x380] ;  /* 0x0000e000ff187b82 */ /* 0x008ee60000000a00 */
[----:B------:R-:W-:Y:S02]  /*0430*/  IADD3.X R19, PT, PT, R8, UR10, RZ, P0, !PT ;  /* 0x0000000a08137c10 */ /* 0x000fe400087fe4ff */
[----:B--2---:R-:W-:-:S04]  /*0440*/  LEA R28, P0, R18, UR12, 0x2 ;  /* 0x0000000c121c7c11 */ /* 0x004fc8000f8010ff */
[----:B------:R-:W-:-:S05]  /*0450*/  LEA.HI.X R29, R18, UR13, R19, 0x2, P0 ;  /* 0x0000000d121d7c11 */ /* 0x000fca00080f1413 */
[----:B0-----:R-:W2:Y:S01]  /*0460*/  LDG.E R28, desc[UR8][R28.64] ;  /* 0x000000081c1c7981 */ /* 0x001ea2000c1e1900 */
[----:B------:R-:W-:-:S04]  /*0470*/  IADD3 R18, P0, PT, R16, UR4, RZ ;  /* 0x0000000410127c10 */ /* 0x000fc8000ff1e0ff */
[----:B------:R-:W-:Y:S02]  /*0480*/  IADD3.X R19, PT, PT, R9, UR10, RZ, P0, !PT ;  /* 0x0000000a09137c10 */ /* 0x000fe400087fe4ff */
[----:B------:R-:W-:Y:S01]  /*0490*/  LEA R26, P0, R18, UR12, 0x2 ;  /* 0x0000000c121a7c11 */ /* 0x000fe2000f8010ff */
[----:B---3--:R-:W-:-:S03]  /*04a0*/  IMAD.WIDE R22, R31, 0x4, R24 ;  /* 0x000000041f167825 */ /* 0x008fc600078e0218 */
[----:B------:R-:W-:Y:S01]  /*04b0*/  LEA.HI.X R27, R18, UR13, R19, 0x2, P0 ;  /* 0x0000000d121b7c11 */ /* 0x000fe200080f1413 */
[--C-:B------:R-:W-:Y:S01]  /*04c0*/  IMAD.WIDE R18, R32, 0x4, R24.reuse ;  /* 0x0000000420127825 */ /* 0x100fe200078e0218 */
[----:B------:R-:W3:Y:S03]  /*04d0*/  LDG.E R34, desc[UR8][R22.64] ;  /* 0x0000000816227981 */ /* 0x000ee6000c1e1900 */
[--C-:B------:R-:W-:Y:S01]  /*04e0*/  IMAD.WIDE R20, R30, 0x4, R24.reuse ;  /* 0x000000041e147825 */ /* 0x100fe200078e0218 */
[----:B------:R-:W4:Y:S04]  /*04f0*/  LDG.E R35, desc[UR8][R18.64] ;  /* 0x0000000812237981 */ /* 0x000f28000c1e1900 */
[----:B------:R-:W5:Y:S01]  /*0500*/  LDG.E R29, desc[UR8][R20.64] ;  /* 0x00000008141d7981 */ /* 0x000f62000c1e1900 */
[----:B------:R-:W-:-:S03]  /*0510*/  IMAD.WIDE R24, R33, 0x4, R24 ;  /* 0x0000000421187825 */ /* 0x000fc600078e0218 */
[----:B------:R-:W5:Y:S01]  /*0520*/  LDG.E R26, desc[UR8][R26.64] ;  /* 0x000000081a1a7981 */ /* 0x000f62000c1e1900 */
[----:B--2---:R-:W-:-:S03]  /*0530*/  FMUL R37, R28, 10 ;  /* 0x412000001c257820 */ /* 0x004fc60000400000 */
[----:B------:R-:W2:Y:S01]  /*0540*/  LDG.E R28, desc[UR8][R24.64] ;  /* 0x00000008181c7981 */ /* 0x000ea2000c1e1900 */
[----:B---3--:R-:W-:-:S04]  /*0550*/  FFMA R34, R34, 3, R37 ;  /* 0x4040000022227823 */ /* 0x008fc80000000025 */
[----:B----4-:R-:W-:-:S04]  /*0560*/  FFMA R34, R35, 3, R34 ;  /* 0x4040000023227823 */ /* 0x010fc80000000022 */
[----:B-----5:R-:W-:Y:S01]  /*0570*/  FFMA R29, R29, -3, R34 ;  /* 0xc04000001d1d7823 */ /* 0x020fe20000000022 */
[----:B------:R-:W-:-:S03]  /*0580*/  IADD3 R34, P0, PT, R12, UR4, RZ ;  /* 0x000000040c227c10 */ /* 0x000fc6000ff1e0ff */
[----:B------:R-:W-:Y:S01]  /*0590*/  FFMA R29, R26, -10, R29 ;  /* 0xc12000001a1d7823 */ /* 0x000fe2000000001d */
[----:B------:R-:W-:Y:S02]  /*05a0*/  IADD3.X R27, PT, PT, R0, UR10, RZ, P0, !PT ;  /* 0x0000000a001b7c10 */ /* 0x000fe400087fe4ff */
[C---:B------:R-:W-:Y:S02]  /*05b0*/  SHF.L.U32 R35, R34.reuse, 0x2, RZ ;  /* 0x0000000222237819 */ /* 0x040fe400000006ff */
[----:B------:R-:W-:Y:S01]  /*05c0*/  SHF.L.U64.HI R34, R34, 0x2, R27 ;  /* 0x0000000222227819 */ /* 0x000fe2000001021b */
[----:B--2---:R-:W-:Y:S01]  /*05d0*/  FFMA R29, R28, -3, R29 ;  /* 0xc04000001c1d7823 */ /* 0x004fe2000000001d */
[----:B------:R-:W-:-:S03]  /*05e0*/  IADD3 R28, P0, PT, R35, UR14, RZ ;  /* 0x0000000e231c7c10 */ /* 0x000fc6000ff1e0ff */
[----:B------:R-:W-:Y:S01]  /*05f0*/  FMUL R37, R29, 0.03125 ;  /* 0x3d0000001d257820 */ /* 0x000fe20000400000 */
[----:B------:R-:W-:Y:S02]  /*0600*/  IADD3.X R29, PT, PT, R34, UR15, RZ, P0, !PT ;  /* 0x0000000f221d7c10 */ /* 0x000fe400087fe4ff */
[----:B------:R-:W-:-:S04]  /*0610*/  IADD3 R27, P0, PT, R4, UR4, RZ ;  /* 0x00000004041b7c10 */ /* 0x000fc8000ff1e0ff */
[----:B------:R-:W-:Y:S02]  /*0620*/  IADD3.X R36, PT, PT, R10, UR10, RZ, P0, !PT ;  /* 0x0000000a0a247c10 */ /* 0x000fe400087fe4ff */
[----:B------:R-:W-:-:S04]  /*0630*/  LEA R26, P0, R27, UR12, 0x2 ;  /* 0x0000000c1b1a7c11 */ /* 0x000fc8000f8010ff */
[----:B------:R-:W-:Y:S01]  /*0640*/  LEA.HI.X R27, R27, UR13, R36, 0x2, P0 ;  /* 0x0000000d1b1b7c11 */ /* 0x000fe200080f1424 */
[----:B------:R0:W-:Y:S04]  /*0650*/  STG.E desc[UR8][R28.64], R37 ;  /* 0x000000251c007986 */ /* 0x0001e8000c101908 */
[----:B------:R-:W2:Y:S04]  /*0660*/  LDG.E R36, desc[UR8][R18.64] ;  /* 0x0000000812247981 */ /* 0x000ea8000c1e1900 */
[----:B------:R-:W3:Y:S04]  /*0670*/  LDG.E R27, desc[UR8][R26.64] ;  /* 0x000000081a1b7981 */ /* 0x000ee8000c1e1900 */
[----:B0-----:R-:W4:Y:S04]  /*0680*/  LDG.E R29, desc[UR8][R20.64] ;  /* 0x00000008141d7981 */ /* 0x001f28000c1e1900 */
[----:B------:R-:W5:Y:S01]  /*0690*/  LDG.E R26, desc[UR8][R22.64] ;  /* 0x00000008161a7981 */ /* 0x000f62000c1e1900 */
[----:B---3--:R-:W-:-:S04]  /*06a0*/  FMUL R27, R27, 10 ;  /* 0x412000001b1b7820 */ /* 0x008fc80000400000 */
[----:B-----5:R-:W-:Y:S02]  /*06b0*/  FFMA R26, R26, 3, R27 ;  /* 0x404000001a1a7823 */ /* 0x020fe4000000001b */
[----:B------:R-:W3:Y:S02]  /*06c0*/  LDG.E R27, desc[UR8][R24.64] ;  /* 0x00000008181b7981 */ /* 0x000ee4000c1e1900 */
[----:B----4-:R-:W-:-:S04]  /*06d0*/  FFMA R29, R29, 3, R26 ;  /* 0x404000001d1d7823 */ /* 0x010fc8000000001a */
[----:B--2---:R-:W-:Y:S01]  /*06e0*/  FFMA R36, R36, -3, R29 ;  /* 0xc040000024247823 */ /* 0x004fe2000000001d */
[----:B------:R-:W-:-:S04]  /*06f0*/  IADD3 R29, P0, PT, R5, UR4, RZ ;  /* 0x00000004051d7c10 */ /* 0x000fc8000ff1e0ff */
[----:B------:R-:W-:Y:S02]  /*0700*/  IADD3.X R37, PT, PT, R11, UR10, RZ, P0, !PT ;  /* 0x0000000a0b257c10 */ /* 0x000fe400087fe4ff */
[----:B------:R-:W-:-:S04]  /*0710*/  LEA R28, P0, R29, UR12, 0x2 ;  /* 0x0000000c1d1c7c11 */ /* 0x000fc8000f8010ff */
[----:B------:R-:W-:-:S06]  /*0720*/  LEA.HI.X R29, R29, UR13, R37, 0x2, P0 ;  /* 0x0000000d1d1d7c11 */ /* 0x000fcc00080f1425 */
[----:B------:R-:W2:Y:S01]  /*0730*/  LDG.E R29, desc[UR8][R28.64] ;  /* 0x000000081c1d7981 */ /* 0x000ea2000c1e1900 */
[----:B-1----:R-:W-:Y:S01]  /*0740*/  IADD3 R26, P0, PT, R35, UR16, RZ ;  /* 0x00000010231a7c10 */ /* 0x002fe2000ff1e0ff */
[----:B------:R-:W-:Y:S01]  /*0750*/  USHF.R.S32.HI UR10, URZ, 0x1f, UR7 ;  /* 0x0000001fff0a7899 */ /* 0x000fe20008011407 */
[----:B--2---:R-:W-:-:S04]  /*0760*/  FFMA R36, R29, -10, R36 ;  /* 0xc12000001d247823 */ /* 0x004fc80000000024 */
[----:B---3--:R-:W-:Y:S01]  /*0770*/  FFMA R36, R27, -3, R36 ;  /* 0xc04000001b247823 */ /* 0x008fe20000000024 */
[----:B------:R-:W-:Y:S02]  /*0780*/  IADD3.X R27, PT, PT, R34, UR17, RZ, P0, !PT ;  /* 0x00000011221b7c10 */ /* 0x000fe400087fe4ff */
[----:B------:R-:W-:-:S04]  /*0790*/  IADD3 R34, P0, PT, R14, UR7, RZ ;  /* 0x000000070e227c10 */ /* 0x000fc8000ff1e0ff */
[----:B------:R-:W-:Y:S02]  /*07a0*/  IADD3.X R37, PT, PT, R8, UR10, RZ, P0, !PT ;  /* 0x0000000a08257c10 */ /* 0x000fe400087fe4ff */
[----:B------:R-:W-:Y:S01]  /*07b0*/  LEA R28, P0, R34, UR12, 0x2 ;  /* 0x0000000c221c7c11 */ /* 0x000fe2000f8010ff */
[----:B------:R-:W-:-:S03]  /*07c0*/  FMUL R35, R36, 0.03125 ;  /* 0x3d00000024237820 */ /* 0x000fc60000400000 */
[----:B------:R-:W-:Y:S01]  /*07d0*/  LEA.HI.X R29, R34, UR13, R37, 0x2, P0 ;  /* 0x0000000d221d7c11 */ /* 0x000fe200080f1425 */
[----:B------:R-:W-:Y:S01]  /*07e0*/  IMAD.U32 R37, RZ, RZ, UR5 ;  /* 0x00000005ff257e24 */ /* 0x000fe2000f8e00ff */
[----:B------:R0:W-:Y:S03]  /*07f0*/  STG.E desc[UR8][R26.64], R35 ;  /* 0x000000231a007986 */ /* 0x0001e6000c101908 */
[C---:B------:R-:W-:Y:S01]  /*0800*/  IMAD.WIDE R22, R37.reuse, 0x4, R22 ;  /* 0x0000000425167825 */ /* 0x040fe200078e0216 */
[----:B------:R-:W2:Y:S04]  /*0810*/  LDG.E R28, desc[UR8][R28.64] ;  /* 0x000000081c1c7981 */ /* 0x000ea8000c1e1900 */
[----:B------:R-:W3:Y:S01]  /*0820*/  LDG.E R34, desc[UR8][R22.64] ;  /* 0x0000000816227981 */ /* 0x000ee2000c1e1900 */
[----:B------:R-:W-:-:S05]  /*0830*/  IMAD.WIDE R18, R37, 0x4, R18 ;  /* 0x0000000425127825 */ /* 0x000fca00078e0212 */
[----:B0-----:R-:W4:Y:S01]  /*0840*/  LDG.E R26, desc[UR8][R18.64] ;  /* 0x00000008121a7981 */ /* 0x001f22000c1e1900 */
[----:B------:R-:W-:Y:S01]  /*0850*/  IMAD.U32 R27, RZ, RZ, UR5 ;  /* 0x00000005ff1b7e24 */ /* 0x000fe2000f8e00ff */
[----:B------:R-:W-:-:S03]  /*0860*/  IADD3 R35, P0, PT, R16, UR7, RZ ;  /* 0x0000000710237c10 */ /* 0x000fc6000ff1e0ff */
[----:B------:R-:W-:-:S04]  /*0870*/  IMAD.WIDE R20, R27, 0x4, R20 ;  /* 0x000000041b147825 */ /* 0x000fc800078e0214 */
[----:B--2---:R-:W-:-:S04]  /*0880*/  FMUL R27, R28, 10 ;  /* 0x412000001c1b7820 */ /* 0x004fc80000400000 */
[----:B---3--:R-:W-:Y:S01]  /*0890*/  FFMA R27, R34, 3, R27 ;  /* 0x40400000221b7823 */ /* 0x008fe2000000001b */
[----:B------:R-:W-:Y:S02]  /*08a0*/  IADD3.X R34, PT, PT, R9, UR10, RZ, P0, !PT ;  /* 0x0000000a09227c10 */ /* 0x000fe400087fe4ff */
[----:B------:R-:W-:-:S04]  /*08b0*/  LEA R28, P0, R35, UR12, 0x2 ;  /* 0x0000000c231c7c11 */ /* 0x000fc8000f8010ff */
[----:B------:R-:W-:Y:S01]  /*08c0*/  LEA.HI.X R29, R35, UR13, R34, 0x2, P0 ;  /* 0x0000000d231d7c11 */ /* 0x000fe200080f1422 */
[----:B----4-:R-:W-:Y:S01]  /*08d0*/  FFMA R34, R26, 3, R27 ;  /* 0x404000001a227823 */ /* 0x010fe2000000001b */
[----:B------:R-:W2:Y:S01]  /*08e0*/  LDG.E R35, desc[UR8][R20.64] ;  /* 0x0000000814237981 */ /* 0x000ea2000c1e1900 */
[----:B------:R-:W-:-:S03]  /*08f0*/  IMAD.U32 R27, RZ, RZ, UR5 ;  /* 0x00000005ff1b7e24 */ /* 0x000fc6000f8e00ff */
[----:B------:R-:W3:Y:S01]  /*0900*/  LDG.E R28, desc[UR8][R28.64] ;  /* 0x000000081c1c7981 */ /* 0x000ee2000c1e1900 */
[----:B------:R-:W-:-:S05]  /*0910*/  IMAD.WIDE R26, R27, 0x4, R24 ;  /* 0x000000041b1a7825 */ /* 0x000fca00078e0218 */
[----:B------:R-:W4:Y:S01]  /*0920*/  LDG.E R24, desc[UR8][R26.64] ;  /* 0x000000081a187981 */ /* 0x000f22000c1e1900 */
[----:B------:R-:W-:-:S04]  /*0930*/  IADD3 R36, P0, PT, R12, UR7, RZ ;  /* 0x000000070c247c10 */ /* 0x000fc8000ff1e0ff */
[----:B------:R-:W-:Y:S01]  /*0940*/  IADD3.X R25, PT, PT, R0, UR10, RZ, P0, !PT ;  /* 0x0000000a00197c10 */ /* 0x000fe200087fe4ff */
[----:B------:R-:W-:-:S03]  /*0950*/  IMAD.SHL.U32 R37, R36, 0x4, RZ ;  /* 0x0000000424257824 */ /* 0x000fc600078e00ff */
[----:B------:R-:W-:Y:S01]  /*0960*/  SHF.L.U64.HI R36, R36, 0x2, R25 ;  /* 0x0000000224247819 */ /* 0x000fe20000010219 */
[----:B--2---:R-:W-:-:S04]  /*0970*/  FFMA R35, R35, -3, R34 ;  /* 0xc040000023237823 */ /* 0x004fc80000000022 */
[----:B---3--:R-:W-:Y:S01]  /*0980*/  FFMA R35, R28, -10, R35 ;  /* 0xc12000001c237823 */ /* 0x008fe20000000023 */
[----:B------:R-:W-:-:S04]  /*0990*/  IADD3 R28, P0, PT, R37, UR14, RZ ;  /* 0x0000000e251c7c10 */ /* 0x000fc8000ff1e0ff */
[----:B------:R-:W-:Y:S01]  /*09a0*/  IADD3.X R29, PT, PT, R36, UR15, RZ, P0, !PT ;  /* 0x0000000f241d7c10 */ /* 0x000fe200087fe4ff */
[----:B----4-:R-:W-:Y:S01]  /*09b0*/  FFMA R24, R24, -3, R35 ;  /* 0xc040000018187823 */ /* 0x010fe20000000023 */
[----:B------:R-:W-:-:S03]  /*09c0*/  IADD3 R25, P0, PT, R4, UR7, RZ ;  /* 0x0000000704197c10 */ /* 0x000fc6000ff1e0ff */
[----:B------:R-:W-:Y:S01]  /*09d0*/  FMUL R35, R24, 0.03125 ;  /* 0x3d00000018237820 */ /* 0x000fe20000400000 */
[----:B------:R-:W-:Y:S02]  /*09e0*/  IADD3.X R34, PT, PT, R10, UR10, RZ, P0, !PT ;  /* 0x0000000a0a227c10 */ /* 0x000fe400087fe4ff */
[----:B------:R-:W-:-:S04]  /*09f0*/  LEA R24, P0, R25, UR12, 0x2 ;  /* 0x0000000c19187c11 */ /* 0x000fc8000f8010ff */
[----:B------:R-:W-:Y:S01]  /*0a00*/  LEA.HI.X R25, R25, UR13, R34, 0x2, P0 ;  /* 0x0000000d19197c11 */ /* 0x000fe200080f1422 */
[----:B------:R0:W-:Y:S04]  /*0a10*/  STG.E desc[UR8][R28.64], R35 ;  /* 0x000000231c007986 */ /* 0x0001e8000c101908 */
[----:B------:R-:W2:Y:S04]  /*0a20*/  LDG.E R24, desc[UR8][R24.64] ;  /* 0x0000000818187981 */ /* 0x000ea8000c1e1900 */
[----:B------:R1:W3:Y:S04]  /*0a30*/  LDG.E R22, desc[UR8][R22.64] ;  /* 0x0000000816167981 */ /* 0x0002e8000c1e1900 */
[----:B------:R4:W5:Y:S04]  /*0a40*/  LDG.E R20, desc[UR8][R20.64] ;  /* 0x0000000814147981 */ /* 0x000968000c1e1900 */
[----:B------:R0:W5:Y:S01]  /*0a50*/  LDG.E R18, desc[UR8][R18.64] ;  /* 0x0000000812127981 */ /* 0x000162000c1e1900 */
[----:B-1----:R-:W-:-:S03]  /*0a60*/  IADD3 R23, P0, PT, R5, UR7, RZ ;  /* 0x0000000705177c10 */ /* 0x002fc6000ff1e0ff */
[----:B------:R-:W5:Y:S01]  /*0a70*/  LDG.E R26, desc[UR8][R26.64] ;  /* 0x000000081a1a7981 */ /* 0x000f62000c1e1900 */
[----:B----4-:R-:W-:Y:S02]  /*0a80*/  IADD3.X R21, PT, PT, R11, UR10, RZ, P0, !PT ;  /* 0x0000000a0b157c10 */ /* 0x010fe400087fe4ff */
[----:B------:R-:W-:-:S04]  /*0a90*/  LEA R34, P0, R23, UR12, 0x2 ;  /* 0x0000000c17227c11 */ /* 0x000fc8000f8010ff */
[----:B0-----:R-:W-:-:S05]  /*0aa0*/  LEA.HI.X R35, R23, UR13, R21, 0x2, P0 ;  /* 0x0000000d17237c11 */ /* 0x001fca00080f1415 */
[----:B------:R-:W4:Y:S01]  /*0ab0*/  LDG.E R34, desc[UR8][R34.64] ;  /* 0x0000000822227981 */ /* 0x000f22000c1e1900 */
[----:B------:R-:W-:-:S04]  /*0ac0*/  UIADD3 UR6, UPT, UPT, UR6, 0x2, URZ ;  /* 0x0000000206067890 */ /* 0x000fc8000fffe0ff */
[----:B------:R-:W-:Y:S01]  /*0ad0*/  UISETP.NE.AND UP0, UPT, UR6, URZ, UPT ;  /* 0x000000ff0600728c */ /* 0x000fe2000bf05270 */
[----:B------:R-:W-:Y:S02]  /*0ae0*/  IMAD.U32 R19, RZ, RZ, UR5 ;  /* 0x00000005ff137e24 */ /* 0x000fe4000f8e00ff */
[----:B------:R-:W-:-:S03]  /*0af0*/  IMAD.U32 R23, RZ, RZ, UR5 ;  /* 0x00000005ff177e24 */ /* 0x000fc6000f8e00ff */
[----:B------:R-:W-:Y:S01]  /*0b00*/  LEA R30, R19, R30, 0x1 ;  /* 0x0000001e131e7211 */ /* 0x000fe200078e08ff */
[----:B------:R-:W-:Y:S01]  /*0b10*/  IMAD R32, R23, 0x2, R32 ;  /* 0x0000000217207824 */ /* 0x000fe200078e0220 */
[----:B------:R-:W-:Y:S02]  /*0b20*/  ULEA UR7, UR5, UR7, 0x1 ;  /* 0x0000000705077291 */ /* 0x000fe4000f8e08ff */
[----:B------:R-:W-:Y:S01]  /*0b30*/  ULEA UR4, UR5, UR4, 0x1 ;  /* 0x0000000405047291 */ /* 0x000fe2000f8e08ff */
[----:B--2---:R-:W-:-:S04]  /*0b40*/  FMUL R29, R24, 10 ;  /* 0x41200000181d7820 */ /* 0x004fc80000400000 */
[----:B---3--:R-:W-:-:S04]  /*0b50*/  FFMA R29, R22, 3, R29 ;  /* 0x40400000161d7823 */ /* 0x008fc8000000001d */
[----:B-----5:R-:W-:-:S04]  /*0b60*/  FFMA R29, R20, 3, R29 ;  /* 0x40400000141d7823 */ /* 0x020fc8000000001d */
[----:B------:R-:W-:Y:S01]  /*0b70*/  FFMA R29, R18, -3, R29 ;  /* 0xc0400000121d7823 */ /* 0x000fe2000000001d */
[----:B------:R-:W-:-:S04]  /*0b80*/  IADD3 R20, P0, PT, R37, UR16, RZ ;  /* 0x0000001025147c10 */ /* 0x000fc8000ff1e0ff */
[----:B------:R-:W-:Y:S01]  /*0b90*/  IADD3.X R21, PT, PT, R36, UR17, RZ, P0, !PT ;  /* 0x0000001124157c10 */ /* 0x000fe200087fe4ff */
[----:B----4-:R-:W-:-:S04]  /*0ba0*/  FFMA R29, R34, -10, R29 ;  /* 0xc1200000221d7823 */ /* 0x010fc8000000001d */
[----:B------:R-:W-:-:S04]  /*0bb0*/  FFMA R29, R26, -3, R29 ;  /* 0xc04000001a1d7823 */ /* 0x000fc8000000001d */
[----:B------:R-:W-:-:S05]  /*0bc0*/  FMUL R29, R29, 0.03125 ;  /* 0x3d0000001d1d7820 */ /* 0x000fca0000400000 */
[----:B------:R3:W-:Y:S01]  /*0bd0*/  STG.E desc[UR8][R20.64], R29 ;  /* 0x0000001d14007986 */ /* 0x0007e2000c101908 */
[----:B------:R-:W-:Y:S01]  /*0be0*/  MOV R18, UR5 ;  /* 0x0000000500127c02 */ /* 0x000fe20008000f00 */
[----:B------:R-:W-:-:S04]  /*0bf0*/  IMAD.U32 R22, RZ, RZ, UR5 ;  /* 0x00000005ff167e24 */ /* 0x000fc8000f8e00ff */
[----:B------:R-:W-:Y:S02]  /*0c00*/  IMAD R33, R18, 0x2, R33 ;  /* 0x0000000212217824 */ /* 0x000fe400078e0221 */
[----:B------:R-:W-:Y:S01]  /*0c10*/  IMAD R31, R22, 0x2, R31 ;  /* 0x00000002161f7824 */ /* 0x000fe200078e021f */
[----:B------:R-:W-:Y:S06]  /*0c20*/  BRA.U UP0, `(.L_x_13) ;  /* 0xfffffff500f47547 */ /* 0x000fec000b83ffff */
[----:B------:R-:W0:Y:S02]  /*0c30*/  LDCU UR4, c[0x0][0x3a0] ;  /* 0x00007400ff0477ac */ /* 0x000e240008000800 */
[----:B0-----:R-:W-:-:S12]  /*0c40*/  ULOP3.LUT UR4, UR4, 0x7ffffffe, URZ, 0xc0, !UPT ;  /* 0x7ffffffe04047892 */ /* 0x001fd8000f8ec0ff */
.L_x_12:
[----:B------:R-:W1:Y:S02]  /*0c50*/  LDC R18, c[0x0][0x3a0] ;  /* 0x0000e800ff127b82 */ /* 0x000e640000000800 */
[----:B-1----:R-:W-:-:S04]  /*0c60*/  LOP3.LUT R18, R18, 0x1, RZ, 0xc0, !PT ;  /* 0x0000000112127812 */ /* 0x002fc800078ec0ff */
[----:B------:R-:W-:-:S13]  /*0c70*/  ISETP.NE.U32.AND P0, PT, R18, 0x1, PT ;  /* 0x000000011200780c */ /* 0x000fda0003f05070 */
[----:B0-----:R-:W-:Y:S05]  /*0c80*/  @P0 EXIT ;  /* 0x000000000000094d */ /* 0x001fea0003800000 */
[----:B------:R-:W3:Y:S01]  /*0c90*/  LDCU.128 UR12, c[0x0][0x380] ;  /* 0x00007000ff0c77ac */ /* 0x000ee20008000c00 */
[----:B------:R-:W0:Y:S01]  /*0ca0*/  LDC.64 R18, c[0x0][0x380] ;  /* 0x0000e000ff127b82 */ /* 0x000e220000000a00 */
[----:B------:R-:W-:-:S04]  /*0cb0*/  UIMAD UR4, UR5, UR4, URZ ;  /* 0x00000004050472a4 */ /* 0x000fc8000f8e02ff */
[----:B------:R-:W-:Y:S02]  /*0cc0*/  USHF.R.S32.HI UR5, URZ, 0x1f, UR4 ;  /* 0x0000001fff057899 */ /* 0x000fe40008011404 */
[----:B------:R-:W-:Y:S01]  /*0cd0*/  IADD3 R14, P0, PT, R14, UR4, RZ ;  /* 0x000000040e0e7c10 */ /* 0x000fe2000ff1e0ff */
[----:B------:R-:W-:-:S03]  /*0ce0*/  VIADD R13, R2, UR4 ;  /* 0x00000004020d7c36 */ /* 0x000fc60008000000 */
[----:B------:R-:W-:Y:S02]  /*0cf0*/  IADD3.X R15, PT, PT, R8, UR5, RZ, P0, !PT ;  /* 0x00000005080f7c10 */ /* 0x000fe400087fe4ff */
[----:B---3--:R-:W-:-:S04]  /*0d00*/  LEA R20, P0, R14, UR12, 0x2 ;  /* 0x0000000c0e147c11 */ /* 0x008fc8000f8010ff */
[----:B------:R-:W-:Y:S01]  /*0d10*/  LEA.HI.X R21, R14, UR13, R15, 0x2, P0 ;  /* 0x0000000d0e157c11 */ /* 0x000fe200080f140f */
[----:B------:R-:W-:Y:S02]  /*0d20*/  VIADD R15, R3, UR4 ;  /* 0x00000004030f7c36 */ /* 0x000fe40008000000 */
[--C-:B0-----:R-:W-:Y:S02]  /*0d30*/  IMAD.WIDE R2, R13, 0x4, R18.reuse ;  /* 0x000000040d027825 */ /* 0x101fe400078e0212 */
[----:B------:R-:W2:Y:S01]  /*0d40*/  LDG.E R20, desc[UR8][R20.64] ;  /* 0x0000000814147981 */ /* 0x000ea2000c1e1900 */
[----:B------:R-:W-:Y:S01]  /*0d50*/  IADD3 R22, P0, PT, R16, UR4, RZ ;  /* 0x0000000410167c10 */ /* 0x000fe2000ff1e0ff */
[----:B------:R-:W-:Y:S01]  /*0d60*/  IMAD.WIDE R14, R15, 0x4, R18 ;  /* 0x000000040f0e7825 */ /* 0x000fe200078e0212 */
[----:B------:R-:W-:Y:S01]  /*0d70*/  IADD3 R17, PT, PT, R6, UR4, RZ ;  /* 0x0000000406117c10 */ /* 0x000fe2000fffe0ff */
[----:B------:R-:W3:Y:S01]  /*0d80*/  LDG.E R13, desc[UR8][R2.64] ;  /* 0x00000008020d7981 */ /* 0x000ee2000c1e1900 */
[----:B------:R-:W-:-:S02]  /*0d90*/  IADD3.X R23, PT, PT, R9, UR5, RZ, P0, !PT ;  /* 0x0000000509177c10 */ /* 0x000fc400087fe4ff */
[C---:B------:R-:W-:Y:S01]  /*0da0*/  LEA R6, P0, R22.reuse, UR12, 0x2 ;  /* 0x0000000c16067c11 */ /* 0x040fe2000f8010ff */
[----:B------:R-:W-:Y:S01]  /*0db0*/  IMAD.WIDE R8, R17, 0x4, R18 ;  /* 0x0000000411087825 */ /* 0x000fe200078e0212 */
[----:B------:R-:W4:Y:S03]  /*0dc0*/  LDG.E R16, desc[UR8][R14.64] ;  /* 0x000000080e107981 */ /* 0x000f26000c1e1900 */
[----:B------:R-:W-:Y:S01]  /*0dd0*/  VIADD R17, R7, UR4 ;  /* 0x0000000407117c36 */ /* 0x000fe20008000000 */
[----:B------:R-:W-:Y:S02]  /*0de0*/  LEA.HI.X R7, R22, UR13, R23, 0x2, P0 ;  /* 0x0000000d16077c11 */ /* 0x000fe400080f1417 */
[----:B------:R-:W5:Y:S01]  /*0df0*/  LDG.E R22, desc[UR8][R8.64] ;  /* 0x0000000808167981 */ /* 0x000f62000c1e1900 */
[----:B------:R-:W-:-:S03]  /*0e00*/  IMAD.WIDE R18, R17, 0x4, R18 ;  /* 0x0000000411127825 */ /* 0x000fc600078e0212 */
[----:B------:R0:W5:Y:S04]  /*0e10*/  LDG.E R6, desc[UR8][R6.64] ;  /* 0x0000000806067981 */ /* 0x000168000c1e1900 */
[----:B------:R-:W5:Y:S01]  /*0e20*/  LDG.E R24, desc[UR8][R18.64] ;  /* 0x0000000812187981 */ /* 0x000f62000c1e1900 */
[----:B------:R-:W-:-:S04]  /*0e30*/  IADD3 R12, P0, PT, R12, UR4, RZ ;  /* 0x000000040c0c7c10 */ /* 0x000fc8000ff1e0ff */
[----:B------:R-:W-:-:S04]  /*0e40*/  IADD3.X R17, PT, PT, R0, UR5, RZ, P0, !PT ;  /* 0x0000000500117c10 */ /* 0x000fc800087fe4ff */
[----:B------:R-:W-:Y:S01]  /*0e50*/  SHF.L.U64.HI R0, R12, 0x2, R17 ;  /* 0x000000020c007819 */ /* 0x000fe20000010211 */
[----:B--2---:R-:W-:-:S04]  /*0e60*/  FMUL R20, R20, 10 ;  /* 0x4120000014147820 */ /* 0x004fc80000400000 */
[----:B---3--:R-:W-:-:S04]  /*0e70*/  FFMA R13, R13, 3, R20 ;  /* 0x404000000d0d7823 */ /* 0x008fc80000000014 */
[----:B----4-:R-:W-:Y:S01]  /*0e80*/  FFMA R13, R16, 3, R13 ;  /* 0x40400000100d7823 */ /* 0x010fe2000000000d */
[----:B------:R-:W-:Y:S01]  /*0e90*/  IADD3 R16, P0, PT, R4, UR4, RZ ;  /* 0x0000000404107c10 */ /* 0x000fe2000ff1e0ff */
[----:B------:R-:W-:-:S03]  /*0ea0*/  IMAD.SHL.U32 R4, R12, 0x4, RZ ;  /* 0x000000040c047824 */ /* 0x000fc600078e00ff */
[----:B0-----:R-:W-:Y:S01]  /*0eb0*/  IADD3.X R7, PT, PT, R10, UR5, RZ, P0, !PT ;  /* 0x000000050a077c10 */ /* 0x001fe200087fe4ff */
[----:B-----5:R-:W-:Y:S01]  /*0ec0*/  FFMA R13, R22, -3, R13 ;  /* 0xc0400000160d7823 */ /* 0x020fe2000000000d */
[----:B------:R-:W-:-:S03]  /*0ed0*/  LEA R12, P1, R16, UR12, 0x2 ;  /* 0x0000000c100c7c11 */ /* 0x000fc6000f8210ff */
[----:B------:R-:W-:Y:S01]  /*0ee0*/  FFMA R13, R6, -10, R13 ;  /* 0xc1200000060d7823 */ /* 0x000fe2000000000d */
[----:B------:R-:W-:-:S03]  /*0ef0*/  IADD3 R6, P0, PT, R4, UR14, RZ ;  /* 0x0000000e04067c10 */ /* 0x000fc6000ff1e0ff */
[----:B------:R-:W-:Y:S01]  /*0f00*/  FFMA R24, R24, -3, R13 ;  /* 0xc040000018187823 */ /* 0x000fe2000000000d */
[----:B------:R-:W-:Y:S02]  /*0f10*/  LEA.HI.X R13, R16, UR13, R7, 0x2, P1 ;  /* 0x0000000d100d7c11 */ /* 0x000fe400088f1407 */
[----:B------:R-:W-:Y:S01]  /*0f20*/  IADD3.X R7, PT, PT, R0, UR15, RZ, P0, !PT ;  /* 0x0000000f00077c10 */ /* 0x000fe200087fe4ff */
[----:B------:R-:W-:Y:S01]  /*0f30*/  FMUL R17, R24, 0.03125 ;  /* 0x3d00000018117820 */ /* 0x000fe20000400000 */
[----:B------:R-:W-:-:S04]  /*0f40*/  IADD3 R5, P0, PT, R5, UR4, RZ ;  /* 0x0000000405057c10 */ /* 0x000fc8000ff1e0ff */
[----:B------:R-:W-:Y:S04]  /*0f50*/  STG.E desc[UR8][R6.64], R17 ;  /* 0x0000001106007986 */ /* 0x000fe8000c101908 */
[----:B------:R-:W2:Y:S01]  /*0f60*/  LDG.E R12, desc[UR8][R12.64] ;  /* 0x000000080c0c7981 */ /* 0x000ea2000c1e1900 */
[----:B------:R-:W-:-:S03]  /*0f70*/  LEA R10, P1, R5, UR12, 0x2 ;  /* 0x0000000c050a7c11 */ /* 0x000fc6000f8210ff */
[----:B------:R-:W3:Y:S01]  /*0f80*/  LDG.E R2, desc[UR8][R2.64] ;  /* 0x0000000802027981 */ /* 0x000ee2000c1e1900 */
[----:B------:R-:W-:Y:S01]  /*0f90*/  IADD3.X R16, PT, PT, R11, UR5, RZ, P0, !PT ;  /* 0x000000050b107c10 */ /* 0x000fe200087fe4ff */
[----:B------:R-:W0:Y:S02]  /*0fa0*/  LDCU.64 UR4, c[0x0][0x390] ;  /* 0x00007200ff0477ac */ /* 0x000e240008000a00 */
[----:B------:R-:W4:Y:S01]  /*0fb0*/  LDG.E R8, desc[UR8][R8.64] ;  /* 0x0000000808087981 */ /* 0x000f22000c1e1900 */
[----:B------:R-:W-:-:S03]  /*0fc0*/  LEA.HI.X R11, R5, UR13, R16, 0x2, P1 ;  /* 0x0000000d050b7c11 */ /* 0x000fc600088f1410 */
[----:B------:R-:W5:Y:S04]  /*0fd0*/  LDG.E R14, desc[UR8][R14.64] ;  /* 0x000000080e0e7981 */ /* 0x000f68000c1e1900 */
[----:B------:R-:W5:Y:S04]  /*0fe0*/  LDG.E R10, desc[UR8][R10.64] ;  /* 0x000000080a0a7981 */ /* 0x000f68000c1e1900 */
[----:B------:R-:W5:Y:S01]  /*0ff0*/  LDG.E R18, desc[UR8][R18.64] ;  /* 0x0000000812127981 */ /* 0x000f62000c1e1900 */
[----:B0-----:R-:W-:Y:S01]  /*1000*/  IADD3 R4, P0, PT, R4, UR4, RZ ;  /* 0x0000000404047c10 */ /* 0x001fe2000ff1e0ff */
[----:B--2---:R-:W-:-:S04]  /*1010*/  FMUL R5, R12, 10 ;  /* 0x412000000c057820 */ /* 0x004fc80000400000 */
[----:B---3--:R-:W-:-:S04]  /*1020*/  FFMA R5, R2, 3, R5 ;  /* 0x4040000002057823 */ /* 0x008fc80000000005 */
[----:B----4-:R-:W-:-:S04]  /*1030*/  FFMA R5, R8, 3, R5 ;  /* 0x4040000008057823 */ /* 0x010fc80000000005 */
[----:B-----5:R-:W-:-:S04]  /*1040*/  FFMA R5, R14, -3, R5 ;  /* 0xc04000000e057823 */ /* 0x020fc80000000005 */
[----:B------:R-:W-:-:S04]  /*1050*/  FFMA R5, R10, -10, R5 ;  /* 0xc12000000a057823 */ /* 0x000fc80000000005 */
[----:B------:R-:W-:Y:S01]  /*1060*/  FFMA R2, R18, -3, R5 ;  /* 0xc040000012027823 */ /* 0x000fe20000000005 */
[----:B------:R-:W-:-:S03]  /*1070*/  IADD3.X R5, PT, PT, R0, UR5, RZ, P0, !PT ;  /* 0x0000000500057c10 */ /* 0x000fc600087fe4ff */
[----:B------:R-:W-:-:S05]  /*1080*/  FMUL R3, R2, 0.03125 ;  /* 0x3d00000002037820 */ /* 0x000fca0000400000 */
[----:B------:R-:W-:Y:S01]  /*1090*/  STG.E desc[UR8][R4.64], R3 ;  /* 0x0000000304007986 */ /* 0x000fe2000c101908 */
[----:B------:R-:W-:Y:S05]  /*10a0*/  EXIT ;  /* 0x000000000000794d */ /* 0x000fea0003800000 */
.L_x_14:
        /* <DEDUP_REMOVED lines=13> */
.L_x_35:


//--------------------- .text._Z14convolutionGPUPfS_S_iiii --------------------------
	.section	.text._Z14convolutionGPUPfS_S_iiii,"ax",@progbits
	.align	128
        .global         _Z14convolutionGPUPfS_S_iiii
        .type           _Z14convolutionGPUPfS_S_iiii,@function
        .size           _Z14convolutionGPUPfS_S_iiii,(.L_x_36 - _Z14convolutionGPUPfS_S_iiii)
        .other          _Z14convolutionGPUPfS_S_iiii,@"STO_CUDA_ENTRY STV_DEFAULT"
_Z14convolutionGPUPfS_S_iiii:
.text._Z14convolutionGPUPfS_S_iiii:
[----:B------:R-:W-:Y:S01]  /*0000*/  LDC R1, c[0x0][0x37c] ;  /* 0x0000df00ff017b82 */ /* 0x000fe20000000800 */
[----:B------:R-:W0:Y:S01]  /*0010*/  S2R R12, SR_TID.X ;  /* 0x00000000000c7919 */ /* 0x000e220000002100 */
[----:B------:R-:W0:Y:S06]  /*0020*/  LDCU UR4, c[0x0][0x360] ;  /* 0x00006c00ff0477ac */ /* 0x000e2c0008000800 */
[----:B------:R-:W1:Y:S01]  /*0030*/  LDC R5, c[0x0][0x3a0] ;  /* 0x0000e800ff057b82 */ /* 0x000e620000000800 */
[----:B------:R-:W0:Y:S01]  /*0040*/  S2R R13, SR_CTAID.X ;  /* 0x00000000000d7919 */ /* 0x000e220000002500 */
[----:B------:R-:W2:Y:S01]  /*0050*/  LDCU UR5, c[0x0][0x364] ;  /* 0x00006c80ff0577ac */ /* 0x000ea20008000800 */
[----:B------:R-:W2:Y:S01]  /*0060*/  S2R R7, SR_TID.Y ;  /* 0x0000000000077919 */ /* 0x000ea20000002200 */
[----:B------:R-:W3:Y:S01]  /*0070*/  LDCU.64 UR8, c[0x0][0x398] ;  /* 0x00007300ff0877ac */ /* 0x000ee20008000a00 */
[----:B------:R-:W2:Y:S01]  /*0080*/  S2R R0, SR_CTAID.Y ;  /* 0x0000000000007919 */ /* 0x000ea20000002600 */
[----:B---3--:R-:W-:Y:S01]  /*0090*/  USHF.R.S32.HI UR13, URZ, 0x1f, UR8 ;  /* 0x0000001fff0d7899 */ /* 0x008fe20008011408 */
[----:B0-----:R-:W-:-:S05]  /*00a0*/  IMAD R12, R13, UR4, R12 ;  /* 0x000000040d0c7c24 */ /* 0x001fca000f8e020c */
[----:B------:R-:W-:Y:S01]  /*00b0*/  ISETP.GE.U32.AND P1, PT, R12, UR8, PT ;  /* 0x000000080c007c0c */ /* 0x000fe2000bf26070 */
[----:B--2---:R-:W-:-:S05]  /*00c0*/  IMAD R7, R0, UR5, R7 ;  /* 0x0000000500077c24 */ /* 0x004fca000f8e0207 */
[----:B------:R-:W-:-:S04]  /*00d0*/  ISETP.GE.U32.AND P0, PT, R7, UR9, PT ;  /* 0x0000000907007c0c */ /* 0x000fc8000bf06070 */
[----:B------:R-:W-:-:S04]  /*00e0*/  ISETP.GE.U32.OR.EX P0, PT, RZ, UR13, P0, P1 ;  /* 0x0000000dff007c0c */ /* 0x000fc80008706510 */
[----:B-1----:R-:W-:-:S13]  /*00f0*/  ISETP.EQ.OR P0, PT, R5, RZ, P0 ;  /* 0x000000ff0500720c */ /* 0x002fda0000702670 */
[----:B------:R-:W-:Y:S05]  /*0100*/  @P0 EXIT ;  /* 0x000000000000094d */ /* 0x000fea0003800000 */
[----:B------:R-:W0:Y:S01]  /*0110*/  LDCU UR18, c[0x0][0x3a4] ;  /* 0x00007480ff1277ac */ /* 0x000e220008000800 */
[----:B------:R-:W-:Y:S02]  /*0120*/  IMAD.MOV.U32 R13, RZ, RZ, RZ ;  /* 0x000000ffff0d7224 */ /* 0x000fe400078e00ff */
[C---:B------:R-:W-:Y:S01]  /*0130*/  IMAD R9, R7.reuse, UR13, RZ ;  /* 0x0000000d07097c24 */ /* 0x040fe2000f8e02ff */
[----:B------:R-:W1:Y:S01]  /*0140*/  LDCU.64 UR14, c[0x0][0x358] ;  /* 0x00006b00ff0e77ac */ /* 0x000e620008000a00 */
[----:B------:R-:W-:Y:S01]  /*0150*/  IMAD.WIDE.U32 R2, R7, UR8, R12 ;  /* 0x0000000807027c25 */ /* 0x000fe2000f8e000c */
[----:B------:R-:W-:-:S03]  /*0160*/  UIMAD UR7, UR8, UR9, URZ ;  /* 0x00000009080772a4 */ /* 0x000fc6000f8e02ff */
[----:B------:R-:W-:Y:S01]  /*0170*/  IMAD.IADD R0, R3, 0x1, R9 ;  /* 0x0000000103007824 */ /* 0x000fe200078e0209 */
[----:B0-----:R-:W-:-:S09]  /*0180*/  UISETP.NE.AND UP0, UPT, UR18, URZ, UPT ;  /* 0x000000ff1200728c */ /* 0x001fd2000bf05270 */
[----:B-1----:R-:W-:Y:S05]  /*0190*/  BRA.U !UP0, `(.L_x_15) ;  /* 0x00000005082c7547 */ /* 0x002fea000b800000 */
[----:B------:R-:W-:Y:S01]  /*01a0*/  USHF.R.S32.HI UR4, URZ, 0x1, UR18 ;  /* 0x00000001ff047899 */ /* 0x000fe20008011412 */
[----:B------:R-:W-:Y:S01]  /*01b0*/  IMAD.MOV.U32 R6, RZ, RZ, RZ ;  /* 0x000000ffff067224 */ /* 0x000fe200078e00ff */
[----:B------:R-:W-:Y:S02]  /*01c0*/  USHF.R.S32.HI UR16, URZ, 0x1f, UR18 ;  /* 0x0000001fff107899 */ /* 0x000fe40008011412 */
[----:B------:R-:W-:Y:S02]  /*01d0*/  USHF.R.S32.HI UR5, URZ, 0x1f, UR4 ;  /* 0x0000001fff057899 */ /* 0x000fe40008011404 */
[----:B------:R-:W-:Y:S01]  /*01e0*/  IADD3 R7, P1, PT, R7, UR4, RZ ;  /* 0x0000000407077c10 */ /* 0x000fe2000ff3e0ff */
[----:B------:R-:W-:Y:S01]  /*01f0*/  UIADD3 UR12, UPT, UPT, UR9, -0x1, URZ ;  /* 0xffffffff090c7890 */ /* 0x000fe2000fffe0ff */
[C---:B------:R-:W-:Y:S01]  /*0200*/  IADD3 R16, P0, PT, R12.reuse, UR4, RZ ;  /* 0x000000040c107c10 */ /* 0x040fe2000ff1e0ff */
[----:B------:R-:W-:Y:S01]  /*0210*/  VIADD R12, R12, UR4 ;  /* 0x000000040c0c7c36 */ /* 0x000fe20008000000 */
[----:B------:R-:W-:Y:S01]  /*0220*/  USHF.R.S32.HI UR8, URZ, 0x1f, UR9 ;  /* 0x0000001fff087899 */ /* 0x000fe20008011409 */
[----:B------:R-:W-:Y:S01]  /*0230*/  IMAD.X R13, RZ, RZ, UR5, P1 ;  /* 0x00000005ff0d7e24 */ /* 0x000fe200088e06ff */
[----:B------:R-:W-:Y:S01]  /*0240*/  USHF.L.U64.HI UR17, UR18, 0x2, UR16 ;  /* 0x0000000212117899 */ /* 0x000fe20008010210 */
[----:B------:R-:W-:-:S11]  /*0250*/  IMAD.X R18, RZ, RZ, UR5, P0 ;  /* 0x00000005ff127e24 */ /* 0x000fd600080e06ff */
.L_x_18:
[----:B------:R-:W-:Y:S01]  /*0260*/  IMAD.MOV.U32 R14, RZ, RZ, RZ ;  /* 0x000000ffff0e7224 */ /* 0x000fe200078e00ff */
[----:B------:R-:W-:Y:S01]  /*0270*/  UMOV UR4, URZ ;  /* 0x000000ff00047c82 */ /* 0x000fe20008000000 */
[----:B------:R-:W-:-:S05]  /*0280*/  UMOV UR5, URZ ;  /* 0x000000ff00057c82 */ /* 0x000fca0008000000 */
.L_x_17:
[----:B------:R-:W0:Y:S01]  /*0290*/  LDC R19, c[0x0][0x398] ;  /* 0x0000e600ff137b82 */ /* 0x000e220000000800 */
[----:B------:R-:W-:Y:S01]  /*02a0*/  IADD3 R4, P0, PT, R16, -UR5, RZ ;  /* 0x8000000510047c10 */ /* 0x000fe2000ff1e0ff */
[----:B------:R-:W-:Y:S01]  /*02b0*/  UMOV UR6, URZ ;  /* 0x000000ff00067c82 */ /* 0x000fe20008000000 */
[----:B------:R-:W1:Y:S01]  /*02c0*/  LDCU.64 UR10, c[0x0][0x388] ;  /* 0x00007100ff0a77ac */ /* 0x000e620008000a00 */
[----:B------:R-:W-:Y:S01]  /*02d0*/  IMAD.MOV.U32 R15, RZ, RZ, R7 ;  /* 0x000000ffff0f7224 */ /* 0x000fe200078e0007 */
[----:B------:R-:W-:Y:S01]  /*02e0*/  IADD3.X R8, PT, PT, R18, ~UR6, RZ, P0, !PT ;  /* 0x8000000612087c10 */ /* 0x000fe200087fe4ff */
[----:B------:R-:W-:Y:S01]  /*02f0*/  IMAD.MOV.U32 R17, RZ, RZ, R13 ;  /* 0x000000ffff117224 */ /* 0x000fe200078e000d */
[----:B------:R-:W-:Y:S01]  /*0300*/  ISETP.GE.U32.AND P0, PT, R16, UR5, PT ;  /* 0x0000000510007c0c */ /* 0x000fe2000bf06070 */
[----:B------:R-:W2:Y:S03]  /*0310*/  LDCU UR20, c[0x0][0x3a4] ;  /* 0x00007480ff1477ac */ /* 0x000ea60008000800 */
[----:B------:R-:W-:Y:S01]  /*0320*/  ISETP.GE.U32.AND.EX P0, PT, R18, UR6, PT, P0 ;  /* 0x0000000612007c0c */ /* 0x000fe2000bf06100 */
[----:B------:R-:W3:Y:S01]  /*0330*/  LDCU UR19, c[0x0][0x39c] ;  /* 0x00007380ff1377ac */ /* 0x000ee20008000800 */
[----:B-1----:R-:W-:Y:S01]  /*0340*/  ULEA UR9, UP0, UR5, UR10, 0x2 ;  /* 0x0000000a05097291 */ /* 0x002fe2000f8010ff */
[----:B0-----:R-:W-:-:S03]  /*0350*/  ISETP.GE.U32.AND P1, PT, R4, R19, PT ;  /* 0x000000130400720c */ /* 0x001fc60003f26070 */
[----:B------:R-:W-:Y:S01]  /*0360*/  ULEA.HI.X UR10, UR5, UR11, UR6, 0x2, UP0 ;  /* 0x0000000b050a7291 */ /* 0x000fe200080f1406 */
[----:B------:R-:W0:Y:S01]  /*0370*/  LDC.64 R4, c[0x0][0x380] ;  /* 0x0000e000ff047b82 */ /* 0x000e220000000a00 */
[----:B------:R-:W-:Y:S01]  /*0380*/  ISETP.GE.U32.AND.EX P1, PT, R8, UR13, PT, P1 ;  /* 0x0000000d08007c0c */ /* 0x000fe2000bf26110 */
[----:B------:R-:W-:Y:S01]  /*0390*/  VIADD R8, R12, -UR4 ;  /* 0x800000040c087c36 */ /* 0x000fe20008000000 */
[----:B------:R-:W-:-:S11]  /*03a0*/  UMOV UR5, URZ ;  /* 0x000000ff00057c82 */ /* 0x000fd60008000000 */
[----:B------:R-:W-:-:S05]  /*03b0*/  @P1 VIADD R8, R19, 0xffffffff ;  /* 0xffffffff13081836 */ /* 0x000fca0000000000 */
[----:B--23--:R-:W-:-:S07]  /*03c0*/  SEL R20, R8, RZ, P0 ;  /* 0x000000ff08147207 */ /* 0x00cfce0000000000 */
.L_x_16:
[----:B------:R-:W-:Y:S02]  /*03d0*/  ISETP.GE.U32.AND P1, PT, R15, UR19, PT ;  /* 0x000000130f007c0c */ /* 0x000fe4000bf26070 */
[----:B------:R-:W-:Y:S02]  /*03e0*/  ISETP.GE.U32.AND P0, PT, R7, UR5, PT ;  /* 0x0000000507007c0c */ /* 0x000fe4000bf06070 */
[----:B------:R-:W-:Y:S02]  /*03f0*/  ISETP.GE.U32.AND.EX P1, PT, R17, UR8, PT, P1 ;  /* 0x0000000811007c0c */ /* 0x000fe4000bf26110 */
[----:B------:R-:W-:Y:S02]  /*0400*/  ISETP.GE.U32.AND.EX P0, PT, R13, UR6, PT, P0 ;  /* 0x000000060d007c0c */ /* 0x000fe4000bf06100 */
[----:B------:R-:W-:-:S04]  /*0410*/  SEL R8, R15, UR12, !P1 ;  /* 0x0000000c0f087c07 */ /* 0x000fc8000c800000 */
[----:B------:R-:W-:Y:S01]  /*0420*/  SEL R9, R8, RZ, P0 ;  /* 0x000000ff08097207 */ /* 0x000fe20000000000 */
[----:B------:R-:W-:-:S04]  /*0430*/  IMAD.U32 R8, RZ, RZ, UR9 ;  /* 0x00000009ff087e24 */ /* 0x000fc8000f8e00ff */
[----:B------:R-:W-:-:S04]  /*0440*/  IMAD R9, R6, UR19, R9 ;  /* 0x0000001306097c24 */ /* 0x000fc8000f8e0209 */
[----:B------:R-:W-:Y:S02]  /*0450*/  IMAD R11, R9, R19, R20 ;  /* 0x00000013090b7224 */ /* 0x000fe400078e0214 */
[----:B------:R-:W-:Y:S02]  /*0460*/  IMAD.U32 R9, RZ, RZ, UR10 ;  /* 0x0000000aff097e24 */ /* 0x000fe4000f8e00ff */
[----:B0-----:R-:W-:-:S04]  /*0470*/  IMAD.WIDE.U32 R10, R11, 0x4, R4 ;  /* 0x000000040b0a7825 */ /* 0x001fc800078e0004 */
[----:B------:R-:W2:Y:S04]  /*0480*/  LDG.E R9, desc[UR14][R8.64] ;  /* 0x0000000e08097981 */ /* 0x000ea8000c1e1900 */
[----:B------:R-:W2:Y:S01]  /*0490*/  LDG.E R10, desc[UR14][R10.64] ;  /* 0x0000000e0a0a7981 */ /* 0x000ea2000c1e1900 */
[----:B------:R-:W-:Y:S01]  /*04a0*/  UIADD3 UR5, UP0, UPT, UR5, 0x1, URZ ;  /* 0x0000000105057890 */ /* 0x000fe2000ff1e0ff */
[----:B------:R-:W-:Y:S01]  /*04b0*/  IADD3 R15, P0, PT, R15, -0x1, RZ ;  /* 0xffffffff0f0f7810 */ /* 0x000fe20007f1e0ff */
[----:B------:R-:W-:Y:S02]  /*04c0*/  ULEA UR9, UP1, UR18, UR9, 0x2 ;  /* 0x0000000912097291 */ /* 0x000fe4000f8210ff */
[----:B------:R-:W-:Y:S01]  /*04d0*/  UIADD3.X UR6, UPT, UPT, URZ, UR6, URZ, UP0, !UPT ;  /* 0x00000006ff067290 */ /* 0x000fe200087fe4ff */
[----:B------:R-:W-:Y:S01]  /*04e0*/  IADD3.X R17, PT, PT, R17, -0x1, RZ, P0, !PT ;  /* 0xffffffff11117810 */ /* 0x000fe200007fe4ff */
[----:B------:R-:W-:-:S02]  /*04f0*/  UISETP.GE.U32.AND UP0, UPT, UR5, UR20, UPT ;  /* 0x000000140500728c */ /* 0x000fc4000bf06070 */
[----:B------:R-:W-:Y:S02]  /*0500*/  UIADD3.X UR10, UPT, UPT, UR10, UR17, URZ, UP1, !UPT ;  /* 0x000000110a0a7290 */ /* 0x000fe40008ffe4ff */
[----:B------:R-:W-:Y:S01]  /*0510*/  UISETP.GE.U32.AND.EX UP0, UPT, URZ, UR16, UPT, UP0 ;  /* 0x00000010ff00728c */ /* 0x000fe2000bf06100 */
[----:B--2---:R-:W-:-:S08]  /*0520*/  FFMA R14, R9, R10, R14 ;  /* 0x0000000a090e7223 */ /* 0x004fd0000000000e */
[----:B------:R-:W-:Y:S05]  /*0530*/  BRA.U !UP0, `(.L_x_16) ;  /* 0xfffffffd08a47547 */ /* 0x000fea000b83ffff */
[----:B------:R-:W-:-:S04]  /*0540*/  UIADD3 UR5, UPT, UPT, UR4, 0x1, URZ ;  /* 0x0000000104057890 */ /* 0x000fc8000fffe0ff */
[----:B------:R-:W-:-:S03]  /*0550*/  UISETP.GE.U32.AND UP0, UPT, UR5, UR20, UPT ;  /* 0x000000140500728c */ /* 0x000fc6000bf06070 */
[----:B------:R-:W-:Y:S01]  /*0560*/  UMOV UR4, UR5 ;  /* 0x0000000500047c82 */ /* 0x000fe20008000000 */
[----:B------:R-:W-:-:S09]  /*0570*/  UISETP.GE.U32.AND.EX UP0, UPT, URZ, UR16, UPT, UP0 ;  /* 0x00000010ff00728c */ /* 0x000fd2000bf06100 */
[----:B------:R-:W-:Y:S05]  /*0580*/  BRA.U !UP0, `(.L_x_17) ;  /* 0xfffffffd08407547 */ /* 0x000fea000b83ffff */
[----:B------:R-:W0:Y:S01]  /*0590*/  LDCU.64 UR4, c[0x0][0x390] ;  /* 0x00007200ff0477ac */ /* 0x000e220008000a00 */
[C---:B------:R-:W-:Y:S02]  /*05a0*/  IMAD R5, R6.reuse, UR7, RZ ;  /* 0x0000000706057c24 */ /* 0x040fe4000f8e02ff */
[----:B------:R-:W-:-:S03]  /*05b0*/  VIADD R6, R6, 0x1 ;  /* 0x0000000106067836 */ /* 0x000fc60000000000 */
[----:B------:R-:W-:-:S05]  /*05c0*/  IADD3 R5, P0, PT, R5, R2, RZ ;  /* 0x0000000205057210 */ /* 0x000fca0007f1e0ff */
[----:B------:R-:W-:Y:S01]  /*05d0*/  IMAD.X R8, RZ, RZ, R0, P0 ;  /* 0x000000ffff087224 */ /* 0x000fe200000e0600 */
[C---:B0-----:R-:W-:Y:S01]  /*05e0*/  LEA R4, P0, R5.reuse, UR4, 0x2 ;  /* 0x0000000405047c11 */ /* 0x041fe2000f8010ff */
[----:B------:R-:W0:Y:S03]  /*05f0*/  LDCU UR4, c[0x0][0x3a0] ;  /* 0x00007400ff0477ac */ /* 0x000e260008000800 */
[----:B------:R-:W-:-:S05]  /*0600*/  LEA.HI.X R5, R5, UR5, R8, 0x2, P0 ;  /* 0x0000000505057c11 */ /* 0x000fca00080f1408 */
[----:B------:R1:W-:Y:S01]  /*0610*/  STG.E desc[UR14][R4.64], R14 ;  /* 0x0000000e04007986 */ /* 0x0003e2000c10190e */
[----:B0-----:R-:W-:-:S13]  /*0620*/  ISETP.NE.AND P0, PT, R6, UR4, PT ;  /* 0x0000000406007c0c */ /* 0x001fda000bf05270 */
[----:B-1----:R-:W-:Y:S05]  /*0630*/  @P0 BRA `(.L_x_18) ;  /* 0xfffffffc00080947 */ /* 0x002fea000383ffff */
[----:B------:R-:W-:Y:S05]  /*0640*/  EXIT ;  /* 0x000000000000794d */ /* 0x000fea0003800000 */
.L_x_15:
[C---:B------:R-:W-:Y:S01]  /*0650*/  VIADD R4, R5.reuse, 0xffffffff ;  /* 0xffffffff05047836 */ /* 0x040fe20000000000 */
[----:B------:R-:W-:-:S04]  /*0660*/  LOP3.LUT R19, R5, 0x7, RZ, 0xc0, !PT ;  /* 0x0000000705137812 */ /* 0x000fc800078ec0ff */
[----:B------:R-:W-:Y:S01]  /*0670*/  ISETP.GE.U32.AND P1, PT, R4, 0x7, PT ;  /* 0x000000070400780c */ /* 0x000fe20003f26070 */
[----:B------:R-:W-:Y:S01]  /*0680*/  IMAD.MOV.U32 R4, RZ, RZ, RZ ;  /* 0x000000ffff047224 */ /* 0x000fe200078e00ff */
[----:B------:R-:W-:-:S11]  /*0690*/  ISETP.NE.AND P0, PT, R19, RZ, PT ;  /* 0x000000ff1300720c */ /* 0x000fd60003f05270 */
[----:B------:R-:W-:Y:S05]  /*06a0*/  @!P1 BRA `(.L_x_19) ;  /* 0x0000000000f89947 */ /* 0x000fea0003800000 */
[----:B------:R-:W-:Y:S01]  /*06b0*/  LOP3.LUT R4, R5, 0xfffffff8, RZ, 0xc0, !PT ;  /* 0xfffffff805047812 */ /* 0x000fe200078ec0ff */
[----:B------:R-:W-:Y:S01]  /*06c0*/  USHF.L.U32 UR6, UR7, 0x1, URZ ;  /* 0x0000000107067899 */ /* 0x000fe200080006ff */
[----:B------:R-:W0:Y:S03]  /*06d0*/  LDCU.64 UR16, c[0x0][0x390] ;  /* 0x00007200ff1077ac */ /* 0x000e260008000a00 */
[----:B------:R-:W-:Y:S01]  /*06e0*/  IMAD.MOV R18, RZ, RZ, -R4 ;  /* 0x000000ffff127224 */ /* 0x000fe200078e0a04 */
[----:B------:R-:W-:Y:S02]  /*06f0*/  UIMAD UR8, UR7, 0x3, URZ ;  /* 0x00000003070878a4 */ /* 0x000fe4000f8e02ff */
[----:B------:R-:W-:Y:S02]  /*0700*/  USHF.L.U32 UR9, UR7, 0x2, URZ ;  /* 0x0000000207097899 */ /* 0x000fe400080006ff */
[----:B------:R-:W-:-:S02]  /*0710*/  UIMAD UR10, UR7, 0x5, URZ ;  /* 0x00000005070a78a4 */ /* 0x000fc4000f8e02ff */
[----:B------:R-:W-:Y:S02]  /*0720*/  UIMAD UR11, UR7, 0x6, URZ ;  /* 0x00000006070b78a4 */ /* 0x000fe4000f8e02ff */
[----:B------:R-:W-:Y:S01]  /*0730*/  UIMAD UR12, UR7, 0x7, URZ ;  /* 0x00000007070c78a4 */ /* 0x000fe2000f8e02ff */
[----:B------:R-:W-:Y:S01]  /*0740*/  UMOV UR4, URZ ;  /* 0x000000ff00047c82 */ /* 0x000fe20008000000 */
[----:B------:R-:W-:-:S10]  /*0750*/  UMOV UR5, UR7 ;  /* 0x0000000700057c82 */ /* 0x000fd40008000000 */
.L_x_20:
[----:B-1----:R-:W-:Y:S01]  /*0760*/  IADD3 R6, P1, PT, R2, UR4, RZ ;  /* 0x0000000402067c10 */ /* 0x002fe2000ff3e0ff */
[----:B------:R-:W-:Y:S01]  /*0770*/  VIADD R18, R18, 0x8 ;  /* 0x0000000812127836 */ /* 0x000fe20000000000 */
[C---:B------:R-:W-:Y:S01]  /*0780*/  IADD3 R8, P2, PT, R2.reuse, UR5, RZ ;  /* 0x0000000502087c10 */ /* 0x040fe2000ff5e0ff */
[----:B------:R-:W-:Y:S01]  /*0790*/  ULEA UR4, UR7, UR4, 0x3 ;  /* 0x0000000407047291 */ /* 0x000fe2000f8e18ff */
[----:B------:R-:W-:Y:S01]  /*07a0*/  IADD3 R7, P3, PT, R2, UR6, RZ ;  /* 0x0000000602077c10 */ /* 0x000fe2000ff7e0ff */
[--C-:B------:R-:W-:Y:S01]  /*07b0*/  IMAD.X R11, RZ, RZ, R0.reuse, P1 ;  /* 0x000000ffff0b7224 */ /* 0x100fe200008e0600 */
[----:B0-----:R-:W-:Y:S01]  /*07c0*/  LEA R22, P1, R6, UR16, 0x2 ;  /* 0x0000001006167c11 */ /* 0x001fe2000f8210ff */
[--C-:B------:R-:W-:Y:S01]  /*07d0*/  IMAD.X R9, RZ, RZ, R0.reuse, P2 ;  /* 0x000000ffff097224 */ /* 0x100fe200010e0600 */
[----:B------:R-:W-:Y:S01]  /*07e0*/  LEA R20, P2, R8, UR16, 0x2 ;  /* 0x0000001008147c11 */ /* 0x000fe2000f8410ff */
[----:B------:R-:W-:Y:S01]  /*07f0*/  ULEA UR5, UR7, UR5, 0x3 ;  /* 0x0000000507057291 */ /* 0x000fe2000f8e18ff */
[----:B------:R-:W-:Y:S01]  /*0800*/  LEA.HI.X R23, R6, UR17, R11, 0x2, P1 ;  /* 0x0000001106177c11 */ /* 0x000fe200088f140b */
[----:B------:R-:W-:Y:S01]  /*0810*/  ULEA UR6, UR7, UR6, 0x3 ;  /* 0x0000000607067291 */ /* 0x000fe2000f8e18ff */
[----:B------:R-:W-:Y:S01]  /*0820*/  IADD3 R6, P1, PT, R2, UR8, RZ ;  /* 0x0000000802067c10 */ /* 0x000fe2000ff3e0ff */
[----:B------:R-:W-:Y:S01]  /*0830*/  ULEA UR8, UR7, UR8, 0x3 ;  /* 0x0000000807087291 */ /* 0x000fe2000f8e18ff */
[----:B------:R-:W-:Y:S01]  /*0840*/  LEA.HI.X R21, R8, UR17, R9, 0x2, P2 ;  /* 0x0000001108157c11 */ /* 0x000fe200090f1409 */
[--C-:B------:R-:W-:Y:S01]  /*0850*/  IMAD.X R8, RZ, RZ, R0.reuse, P3 ;  /* 0x000000ffff087224 */ /* 0x100fe200018e0600 */
[C---:B------:R-:W-:Y:S01]  /*0860*/  LEA R12, P3, R7.reuse, UR16, 0x2 ;  /* 0x00000010070c7c11 */ /* 0x040fe2000f8610ff */
[----:B------:R-:W-:Y:S01]  /*0870*/  IMAD.X R11, RZ, RZ, R0, P1 ;  /* 0x000000ffff0b7224 */ /* 0x000fe200008e0600 */
[----:B------:R-:W-:Y:S01]  /*0880*/  IADD3 R9, P1, PT, R2, UR9, RZ ;  /* 0x0000000902097c10 */ /* 0x000fe2000ff3e0ff */
[----:B------:R1:W-:Y:S01]  /*0890*/  STG.E desc[UR14][R22.64], RZ ;  /* 0x000000ff16007986 */ /* 0x0003e2000c10190e */
[----:B------:R-:W-:Y:S01]  /*08a0*/  LEA.HI.X R13, R7, UR17, R8, 0x2, P3 ;  /* 0x00000011070d7c11 */ /* 0x000fe200098f1408 */
[----:B------:R-:W-:Y:S01]  /*08b0*/  ULEA UR9, UR7, UR9, 0x3 ;  /* 0x0000000907097291 */ /* 0x000fe2000f8e18ff */
[----:B------:R-:W-:Y:S01]  /*08c0*/  LEA R10, P2, R6, UR16, 0x2 ;  /* 0x00000010060a7c11 */ /* 0x000fe2000f8410ff */
[----:B------:R-:W-:Y:S01]  /*08d0*/  IMAD.X R16, RZ, RZ, R0, P1 ;  /* 0x000000ffff107224 */ /* 0x000fe200008e0600 */
[C---:B------:R-:W-:Y:S01]  /*08e0*/  LEA R8, P1, R9.reuse, UR16, 0x2 ;  /* 0x0000001009087c11 */ /* 0x040fe2000f8210ff */
[----:B------:R1:W-:Y:S01]  /*08f0*/  STG.E desc[UR14][R20.64], RZ ;  /* 0x000000ff14007986 */ /* 0x0003e2000c10190e */
[C---:B------:R-:W-:Y:S01]  /*0900*/  IADD3 R7, P3, PT, R2.reuse, UR10, RZ ;  /* 0x0000000a02077c10 */ /* 0x040fe2000ff7e0ff */
[----:B------:R-:W-:Y:S01]  /*0910*/  ULEA UR10, UR7, UR10, 0x3 ;  /* 0x0000000a070a7291 */ /* 0x000fe2000f8e18ff */
[----:B------:R-:W-:Y:S01]  /*0920*/  LEA.HI.X R9, R9, UR17, R16, 0x2, P1 ;  /* 0x0000001109097c11 */ /* 0x000fe200088f1410 */
[----:B------:R1:W-:Y:S01]  /*0930*/  STG.E desc[UR14][R12.64], RZ ;  /* 0x000000ff0c007986 */ /* 0x0003e2000c10190e */
[----:B------:R-:W-:Y:S01]  /*0940*/  IADD3 R17, P1, PT, R2, UR12, RZ ;  /* 0x0000000c02117c10 */ /* 0x000fe2000ff3e0ff */
[--C-:B------:R-:W-:Y:S01]  /*0950*/  IMAD.X R14, RZ, RZ, R0.reuse, P3 ;  /* 0x000000ffff0e7224 */ /* 0x100fe200018e0600 */
[----:B------:R-:W-:Y:S01]  /*0960*/  LEA.HI.X R11, R6, UR17, R11, 0x2, P2 ;  /* 0x00000011060b7c11 */ /* 0x000fe200090f140b */
[----:B------:R-:W-:Y:S01]  /*0970*/  ULEA UR12, UR7, UR12, 0x3 ;  /* 0x0000000c070c7291 */ /* 0x000fe2000f8e18ff */
[----:B------:R-:W-:Y:S01]  /*0980*/  IADD3 R15, P2, PT, R2, UR11, RZ ;  /* 0x0000000b020f7c10 */ /* 0x000fe2000ff5e0ff */
[--C-:B------:R-:W-:Y:S01]  /*0990*/  IMAD.X R24, RZ, RZ, R0.reuse, P1 ;  /* 0x000000ffff187224 */ /* 0x100fe200008e0600 */
[----:B------:R-:W-:Y:S01]  /*09a0*/  LEA R16, P1, R17, UR16, 0x2 ;  /* 0x0000001011107c11 */ /* 0x000fe2000f8210ff */
[----:B------:R1:W-:Y:S01]  /*09b0*/  STG.E desc[UR14][R10.64], RZ ;  /* 0x000000ff0a007986 */ /* 0x0003e2000c10190e */
[----:B------:R-:W-:Y:S01]  /*09c0*/  LEA R6, P3, R7, UR16, 0x2 ;  /* 0x0000001007067c11 */ /* 0x000fe2000f8610ff */
[----:B------:R-:W-:Y:S01]  /*09d0*/  IMAD.X R26, RZ, RZ, R0, P2 ;  /* 0x000000ffff1a7224 */ /* 0x000fe200010e0600 */
[----:B------:R-:W-:Y:S01]  /*09e0*/  LEA.HI.X R17, R17, UR17, R24, 0x2, P1 ;  /* 0x0000001111117c11 */ /* 0x000fe200088f1418 */
[----:B------:R1:W-:Y:S01]  /*09f0*/  STG.E desc[UR14][R8.64], RZ ;  /* 0x000000ff08007986 */ /* 0x0003e2000c10190e */
[----:B------:R-:W-:Y:S01]  /*0a00*/  ISETP.NE.AND P1, PT, R18, RZ, PT ;  /* 0x000000ff1200720c */ /* 0x000fe20003f25270 */
[----:B------:R-:W-:Y:S01]  /*0a10*/  ULEA UR11, UR7, UR11, 0x3 ;  /* 0x0000000b070b7291 */ /* 0x000fe2000f8e18ff */
[----:B------:R-:W-:-:S02]  /*0a20*/  LEA.HI.X R7, R7, UR17, R14, 0x2, P3 ;  /* 0x0000001107077c11 */ /* 0x000fc400098f140e */
[----:B------:R-:W-:-:S03]  /*0a30*/  LEA R14, P2, R15, UR16, 0x2 ;  /* 0x000000100f0e7c11 */ /* 0x000fc6000f8410ff */
[----:B------:R1:W-:Y:S01]  /*0a40*/  STG.E desc[UR14][R6.64], RZ ;  /* 0x000000ff06007986 */ /* 0x0003e2000c10190e */
[----:B------:R-:W-:-:S05]  /*0a50*/  LEA.HI.X R15, R15, UR17, R26, 0x2, P2 ;  /* 0x000000110f0f7c11 */ /* 0x000fca00090f141a */
[----:B------:R1:W-:Y:S04]  /*0a60*/  STG.E desc[UR14][R14.64], RZ ;  /* 0x000000ff0e007986 */ /* 0x0003e8000c10190e */
[----:B------:R1:W-:Y:S01]  /*0a70*/  STG.E desc[UR14][R16.64], RZ ;  /* 0x000000ff10007986 */ /* 0x0003e2000c10190e */
[----:B------:R-:W-:Y:S05]  /*0a80*/  @P1 BRA `(.L_x_20) ;  /* 0xfffffffc00341947 */ /* 0x000fea000383ffff */
.L_x_19:
[----:B------:R-:W-:Y:S05]  /*0a90*/  @!P0 EXIT ;  /* 0x000000000000894d */ /* 0x000fea0003800000 */
[----:B------:R-:W-:Y:S02]  /*0aa0*/  ISETP.GE.U32.AND P1, PT, R19, 0x4, PT ;  /* 0x000000041300780c */ /* 0x000fe40003f26070 */
[----:B-1----:R-:W-:-:S04]  /*0ab0*/  LOP3.LUT R17, R5, 0x3, RZ, 0xc0, !PT ;  /* 0x0000000305117812 */ /* 0x002fc800078ec0ff */
[----:B------:R-:W-:-:S07]  /*0ac0*/  ISETP.NE.AND P0, PT, R17, RZ, PT ;  /* 0x000000ff1100720c */ /* 0x000fce0003f05270 */
[----:B------:R-:W-:Y:S06]  /*0ad0*/  @!P1 BRA `(.L_x_21) ;  /* 0x0000000000689947 */ /* 0x000fec0003800000 */
[----:B------:R-:W0:Y:S01]  /*0ae0*/  LDCU.64 UR4, c[0x0][0x390] ;  /* 0x00007200ff0477ac */ /* 0x000e220008000a00 */
[C---:B------:R-:W-:Y:S02]  /*0af0*/  IMAD R7, R4.reuse, UR7, RZ ;  /* 0x0000000704077c24 */ /* 0x040fe4000f8e02ff */
[----:B------:R-:W-:-:S03]  /*0b00*/  VIADD R4, R4, 0x4 ;  /* 0x0000000404047836 */ /* 0x000fc60000000000 */
[C---:B------:R-:W-:Y:S01]  /*0b10*/  IADD3 R8, P1, PT, R7.reuse, R2, RZ ;  /* 0x0000000207087210 */ /* 0x040fe20007f3e0ff */
[----:B------:R-:W-:-:S04]  /*0b20*/  VIADD R7, R7, UR7 ;  /* 0x0000000707077c36 */ /* 0x000fc80008000000 */
[----:B------:R-:W-:Y:S01]  /*0b30*/  IMAD.X R11, RZ, RZ, R0, P1 ;  /* 0x000000ffff0b7224 */ /* 0x000fe200008e0600 */
[C---:B------:R-:W-:Y:S01]  /*0b40*/  IADD3 R12, P2, PT, R7.reuse, R2, RZ ;  /* 0x00000002070c7210 */ /* 0x040fe20007f5e0ff */
[----:B------:R-:W-:Y:S01]  /*0b50*/  VIADD R9, R7, UR7 ;  /* 0x0000000707097c36 */ /* 0x000fe20008000000 */
[----:B0-----:R-:W-:-:S04]  /*0b60*/  LEA R6, P1, R8, UR4, 0x2 ;  /* 0x0000000408067c11 */ /* 0x001fc8000f8210ff */
[CC--:B------:R-:W-:Y:S02]  /*0b70*/  IADD3 R15, P3, PT, R9.reuse, R2.reuse, RZ ;  /* 0x00000002090f7210 */ /* 0x0c0fe40007f7e0ff */
[----:B------:R-:W-:Y:S01]  /*0b80*/  LEA.HI.X R7, R8, UR5, R11, 0x2, P1 ;  /* 0x0000000508077c11 */ /* 0x000fe200088f140b */
[----:B------:R-:W-:Y:S02]  /*0b90*/  VIADD R11, R9, UR7 ;  /* 0x00000007090b7c36 */ /* 0x000fe40008000000 */
[--C-:B------:R-:W-:Y:S01]  /*0ba0*/  IMAD.X R9, RZ, RZ, R0.reuse, P2 ;  /* 0x000000ffff097224 */ /* 0x100fe200010e0600 */
[----:B------:R-:W-:Y:S01]  /*0bb0*/  LEA R8, P2, R12, UR4, 0x2 ;  /* 0x000000040c087c11 */ /* 0x000fe2000f8410ff */
[----:B------:R-:W-:Y:S01]  /*0bc0*/  IMAD.X R16, RZ, RZ, R0, P3 ;  /* 0x000000ffff107224 */ /* 0x000fe200018e0600 */
[----:B------:R-:W-:Y:S01]  /*0bd0*/  IADD3 R13, P1, PT, R11, R2, RZ ;  /* 0x000000020b0d7210 */ /* 0x000fe20007f3e0ff */
[----:B------:R0:W-:Y:S01]  /*0be0*/  STG.E desc[UR14][R6.64], RZ ;  /* 0x000000ff06007986 */ /* 0x0001e2000c10190e */
[----:B------:R-:W-:-:S02]  /*0bf0*/  LEA R10, P3, R15, UR4, 0x2 ;  /* 0x000000040f0a7c11 */ /* 0x000fc4000f8610ff */
[----:B------:R-:W-:Y:S01]  /*0c00*/  LEA.HI.X R9, R12, UR5, R9, 0x2, P2 ;  /* 0x000000050c097c11 */ /* 0x000fe200090f1409 */
[----:B------:R-:W-:Y:S01]  /*0c10*/  IMAD.X R14, RZ, RZ, R0, P1 ;  /* 0x000000ffff0e7224 */ /* 0x000fe200008e0600 */
[----:B------:R-:W-:Y:S02]  /*0c20*/  LEA R12, P1, R13, UR4, 0x2 ;  /* 0x000000040d0c7c11 */ /* 0x000fe4000f8210ff */
[----:B------:R-:W-:Y:S01]  /*0c30*/  LEA.HI.X R11, R15, UR5, R16, 0x2, P3 ;  /* 0x000000050f0b7c11 */ /* 0x000fe200098f1410 */
[----:B------:R0:W-:Y:S01]  /*0c40*/  STG.E desc[UR14][R8.64], RZ ;  /* 0x000000ff08007986 */ /* 0x0001e2000c10190e */
[----:B------:R-:W-:-:S03]  /*0c50*/  LEA.HI.X R13, R13, UR5, R14, 0x2, P1 ;  /* 0x000000050d0d7c11 */ /* 0x000fc600088f140e */
[----:B------:R0:W-:Y:S04]  /*0c60*/  STG.E desc[UR14][R10.64], RZ ;  /* 0x000000ff0a007986 */ /* 0x0001e8000c10190e */
[----:B------:R0:W-:Y:S02]  /*0c70*/  STG.E desc[UR14][R12.64], RZ ;  /* 0x000000ff0c007986 */ /* 0x0001e4000c10190e */
.L_x_21:
[----:B------:R-:W-:Y:S05]  /*0c80*/  @!P0 EXIT ;  /* 0x000000000000894d */ /* 0x000fea0003800000 */
[----:B------:R-:W-:Y:S02]  /*0c90*/  ISETP.NE.AND P1, PT, R17, 0x1, PT ;  /* 0x000000011100780c */ /* 0x000fe40003f25270 */
[----:B------:R-:W-:-:S04]  /*0ca0*/  LOP3.LUT R5, R5, 0x1, RZ, 0xc0, !PT ;  /* 0x0000000105057812 */ /* 0x000fc800078ec0ff */
[----:B------:R-:W-:-:S07]  /*0cb0*/  ISETP.NE.U32.AND P0, PT, R5, 0x1, PT ;  /* 0x000000010500780c */ /* 0x000fce0003f05070 */
[----:B------:R-:W-:Y:S06]  /*0cc0*/  @!P1 BRA `(.L_x_22) ;  /* 0x0000000000389947 */ /* 0x000fec0003800000 */
[----:B------:R-:W1:Y:S01]  /*0cd0*/  LDCU.64 UR4, c[0x0][0x390] ;  /* 0x00007200ff0477ac */ /* 0x000e620008000a00 */
[C---:B------:R-:W-:Y:S02]  /*0ce0*/  IMAD R5, R4.reuse, UR7, RZ ;  /* 0x0000000704057c24 */ /* 0x040fe4000f8e02ff */
[----:B------:R-:W-:Y:S02]  /*0cf0*/  VIADD R4, R4, 0x2 ;  /* 0x0000000204047836 */ /* 0x000fe40000000000 */
[C---:B0-----:R-:W-:Y:S01]  /*0d00*/  VIADD R7, R5.reuse, UR7 ;  /* 0x0000000705077c36 */ /* 0x041fe20008000000 */
[----:B------:R-:W-:-:S04]  /*0d10*/  IADD3 R5, P1, PT, R5, R2, RZ ;  /* 0x0000000205057210 */ /* 0x000fc80007f3e0ff */
[----:B------:R-:W-:Y:S01]  /*0d20*/  IADD3 R9, P2, PT, R7, R2, RZ ;  /* 0x0000000207097210 */ /* 0x000fe20007f5e0ff */
[----:B------:R-:W-:-:S04]  /*0d30*/  IMAD.X R10, RZ, RZ, R0, P1 ;  /* 0x000000ffff0a7224 */ /* 0x000fc800008e0600 */
[----:B------:R-:W-:Y:S01]  /*0d40*/  IMAD.X R12, RZ, RZ, R0, P2 ;  /* 0x000000ffff0c7224 */ /* 0x000fe200010e0600 */
[----:B-1----:R-:W-:Y:S02]  /*0d50*/  LEA R6, P1, R5, UR4, 0x2 ;  /* 0x0000000405067c11 */ /* 0x002fe4000f8210ff */
[----:B------:R-:W-:Y:S02]  /*0d60*/  LEA R8, P2, R9, UR4, 0x2 ;  /* 0x0000000409087c11 */ /* 0x000fe4000f8410ff */
[----:B------:R-:W-:Y:S02]  /*0d70*/  LEA.HI.X R7, R5, UR5, R10, 0x2, P1 ;  /* 0x0000000505077c11 */ /* 0x000fe400088f140a */
[----:B------:R-:W-:-:S03]  /*0d80*/  LEA.HI.X R9, R9, UR5, R12, 0x2, P2 ;  /* 0x0000000509097c11 */ /* 0x000fc600090f140c */
[----:B------:R1:W-:Y:S04]  /*0d90*/  STG.E desc[UR14][R6.64], RZ ;  /* 0x000000ff06007986 */ /* 0x0003e8000c10190e */
[----:B------:R1:W-:Y:S02]  /*0da0*/  STG.E desc[UR14][R8.64], RZ ;  /* 0x000000ff08007986 */ /* 0x0003e4000c10190e */
.L_x_22:
[----:B------:R-:W-:Y:S05]  /*0db0*/  @P0 EXIT ;  /* 0x000000000000094d */ /* 0x000fea0003800000 */
[----:B------:R-:W2:Y:S01]  /*0dc0*/  LDCU.64 UR4, c[0x0][0x390] ;  /* 0x00007200ff0477ac */ /* 0x000ea20008000a00 */
[----:B------:R-:W-:-:S05]  /*0dd0*/  IMAD R3, R4, UR7, RZ ;  /* 0x0000000704037c24 */ /* 0x000fca000f8e02ff */
[----:B------:R-:W-:-:S05]  /*0de0*/  IADD3 R2, P0, PT, R3, R2, RZ ;  /* 0x0000000203027210 */ /* 0x000fca0007f1e0ff */
[----:B------:R-:W-:Y:S01]  /*0df0*/  IMAD.X R3, RZ, RZ, R0, P0 ;  /* 0x000000ffff037224 */ /* 0x000fe200000e0600 */
[----:B--2---:R-:W-:-:S04]  /*0e00*/  LEA R4, P0, R2, UR4, 0x2 ;  /* 0x0000000402047c11 */ /* 0x004fc8000f8010ff */
[----:B------:R-:W-:-:S05]  /*0e10*/  LEA.HI.X R5, R2, UR5, R3, 0x2, P0 ;  /* 0x0000000502057c11 */ /* 0x000fca00080f1403 */
[----:B------:R-:W-:Y:S01]  /*0e20*/  STG.E desc[UR14][R4.64], RZ ;  /* 0x000000ff04007986 */ /* 0x000fe2000c10190e */
[----:B------:R-:W-:Y:S05]  /*0e30*/  EXIT ;  /* 0x000000000000794d */ /* 0x000fea0003800000 */
.L_x_23:
        /* <DEDUP_REMOVED lines=12> */
.L_x_36:


//--------------------- .text._Z10divergencePfS_S_iii --------------------------
	.section	.text._Z10divergencePfS_S_iii,"ax",@progbits
	.align	128
        .global         _Z10divergencePfS_S_iii
        .type           _Z10divergencePfS_S_iii,@function
        .size           _Z10divergencePfS_S_iii,(.L_x_37 - _Z10divergencePfS_S_iii)
        .other          _Z10divergencePfS_S_iii,@"STO_CUDA_ENTRY STV_DEFAULT"
_Z10divergencePfS_S_iii:
.text._Z10divergencePfS_S_iii:
        /* <DEDUP_REMOVED lines=9> */
[----:B0-----:R-:W-:Y:S01]  /*0090*/  IMAD R2, R3, UR4, R2 ;  /* 0x0000000403027c24 */ /* 0x001fe2000f8e0202 */
[----:B---3--:R-:W-:-:S04]  /*00a0*/  USHF.R.S32.HI UR4, URZ, 0x1f, UR8 ;  /* 0x0000001fff047899 */ /* 0x008fc80008011408 */
[----:B------:R-:W-:Y:S01]  /*00b0*/  ISETP.GE.U32.AND P1, PT, R2, UR8, PT ;  /* 0x0000000802007c0c */ /* 0x000fe2000bf26070 */
[----:B--2---:R-:W-:-:S05]  /*00c0*/  IMAD R7, R0, UR5, R7 ;  /* 0x0000000500077c24 */ /* 0x004fca000f8e0207 */
[----:B------:R-:W-:-:S04]  /*00d0*/  ISETP.GE.U32.AND P0, PT, R7, UR9, PT ;  /* 0x0000000907007c0c */ /* 0x000fc8000bf06070 */
[----:B------:R-:W-:-:S04]  /*00e0*/  ISETP.GE.U32.OR.EX P0, PT, RZ, UR4, P0, P1 ;  /* 0x00000004ff007c0c */ /* 0x000fc80008706510 */
[----:B-1----:R-:W-:-:S13]  /*00f0*/  ISETP.LT.OR P0, PT, R10, 0x1, P0 ;  /* 0x000000010a00780c */ /* 0x002fda0000701670 */
[----:B------:R-:W-:Y:S05]  /*0100*/  @P0 EXIT ;  /* 0x000000000000094d */ /* 0x000fea0003800000 */
[----:B------:R-:W-:Y:S01]  /*0110*/  UIADD3 UR5, UP0, UPT, URZ, -UR8, URZ ;  /* 0x80000008ff057290 */ /* 0x000fe2000ff1e0ff */
[----:B------:R-:W-:Y:S01]  /*0120*/  ISETP.GE.U32.AND P0, PT, R10, 0x4, PT ;  /* 0x000000040a00780c */ /* 0x000fe20003f06070 */
[----:B------:R-:W-:Y:S01]  /*0130*/  IMAD.MOV.U32 R3, RZ, RZ, RZ ;  /* 0x000000ffff037224 */ /* 0x000fe200078e00ff */
[----:B------:R-:W0:Y:S01]  /*0140*/  LDCU.64 UR10, c[0x0][0x358] ;  /* 0x00006b00ff0a77ac */ /* 0x000e220008000a00 */
[C---:B------:R-:W-:Y:S02]  /*0150*/  IMAD R11, R7.reuse, UR4, RZ ;  /* 0x00000004070b7c24 */ /* 0x040fe4000f8e02ff */
[----:B------:R-:W-:Y:S01]  /*0160*/  IMAD.U32 R8, RZ, RZ, UR5 ;  /* 0x00000005ff087e24 */ /* 0x000fe2000f8e00ff */
[----:B------:R-:W-:Y:S01]  /*0170*/  UIADD3.X UR6, UPT, UPT, URZ, ~UR4, URZ, UP0, !UPT ;  /* 0x80000004ff067290 */ /* 0x000fe200087fe4ff */
[----:B------:R-:W-:Y:S01]  /*0180*/  IMAD.WIDE.U32 R4, R7, UR8, R2 ;  /* 0x0000000807047c25 */ /* 0x000fe2000f8e0002 */
[----:B------:R-:W-:-:S04]  /*0190*/  UIMAD UR5, UR8, UR9, URZ ;  /* 0x00000009080572a4 */ /* 0x000fc8000f8e02ff */
[----:B------:R-:W-:Y:S02]  /*01a0*/  IMAD.U32 R9, RZ, RZ, UR6 ;  /* 0x00000006ff097e24 */ /* 0x000fe4000f8e00ff */
[----:B------:R-:W-:-:S03]  /*01b0*/  IMAD.WIDE.U32 R8, R7, UR8, R8 ;  /* 0x0000000807087c25 */ /* 0x000fc6000f8e0008 */
[----:B------:R-:W-:Y:S01]  /*01c0*/  IADD3 R0, P1, PT, R2, R8, RZ ;  /* 0x0000000802007210 */ /* 0x000fe20007f3e0ff */
[----:B------:R-:W-:-:S04]  /*01d0*/  IMAD.MOV.U32 R8, RZ, RZ, RZ ;  /* 0x000000ffff087224 */ /* 0x000fc800078e00ff */
[----:B------:R-:W-:Y:S02]  /*01e0*/  IMAD.X R6, R11, 0x1, R9, P1 ;  /* 0x000000010b067824 */ /* 0x000fe400008e0609 */
[----:B------:R-:W-:Y:S01]  /*01f0*/  IMAD.IADD R9, R5, 0x1, R11 ;  /* 0x0000000105097824 */ /* 0x000fe200078e020b */
[----:B0-----:R-:W-:Y:S06]  /*0200*/  @!P0 BRA `(.L_x_24) ;  /* 0x0000000400c88947 */ /* 0x001fec0003800000 */
[----:B------:R-:W-:Y:S01]  /*0210*/  LOP3.LUT R8, R10, 0x7ffffffc, RZ, 0xc0, !PT ;  /* 0x7ffffffc0a087812 */ /* 0x000fe200078ec0ff */
[----:B------:R-:W0:Y:S01]  /*0220*/  LDCU.64 UR12, c[0x0][0x380] ;  /* 0x00007000ff0c77ac */ /* 0x000e220008000a00 */
[----:B------:R-:W-:-:S03]  /*0230*/  ISETP.NE.AND P0, PT, R2, RZ, PT ;  /* 0x000000ff0200720c */ /* 0x000fc60003f05270 */
[----:B------:R-:W-:Y:S01]  /*0240*/  IMAD.MOV R10, RZ, RZ, -R8 ;  /* 0x000000ffff0a7224 */ /* 0x000fe200078e0a08 */
[----:B------:R-:W1:Y:S01]  /*0250*/  LDCU.64 UR14, c[0x0][0x388] ;  /* 0x00007100ff0e77ac */ /* 0x000e620008000a00 */
[----:B------:R-:W2:Y:S01]  /*0260*/  LDCU.64 UR16, c[0x0][0x390] ;  /* 0x00007200ff1077ac */ /* 0x000ea20008000a00 */
[----:B------:R-:W-:Y:S02]  /*0270*/  USHF.L.U32 UR7, UR5, 0x1, URZ ;  /* 0x0000000105077899 */ /* 0x000fe400080006ff */
[----:B------:R-:W-:Y:S01]  /*0280*/  UIMAD UR8, UR5, 0x3, URZ ;  /* 0x00000003050878a4 */ /* 0x000fe2000f8e02ff */
[----:B------:R-:W-:Y:S01]  /*0290*/  UMOV UR4, URZ ;  /* 0x000000ff00047c82 */ /* 0x000fe20008000000 */
[----:B------:R-:W-:-:S10]  /*02a0*/  UMOV UR6, UR5 ;  /* 0x0000000500067c82 */ /* 0x000fd40008000000 */
.L_x_25:
[----:B------:R-:W-:Y:S01]  /*02b0*/  ISETP.NE.AND P1, PT, R7, RZ, PT ;  /* 0x000000ff0700720c */ /* 0x000fe20003f25270 */
[----:B------:R-:W-:Y:S02]  /*02c0*/  USHF.R.S32.HI UR9, URZ, 0x1f, UR4 ;  /* 0x0000001fff097899 */ /* 0x000fe40008011404 */
[----:B------:R-:W-:-:S04]  /*02d0*/  IADD3 R15, P2, PT, R4, UR4, RZ ;  /* 0x00000004040f7c10 */ /* 0x000fc8000ff5e0ff */
[----:B------:R-:W-:Y:S01]  /*02e0*/  IADD3.X R16, PT, PT, R9, UR9, RZ, P2, !PT ;  /* 0x0000000909107c10 */ /* 0x000fe200097fe4ff */
[----:B------:R-:W-:-:S03]  /*02f0*/  IMAD.SHL.U32 R14, R15, 0x4, RZ ;  /* 0x000000040f0e7824 */ /* 0x000fc600078e00ff */
[----:B------:R-:W-:Y:S02]  /*0300*/  SHF.L.U64.HI R15, R15, 0x2, R16 ;  /* 0x000000020f0f7819 */ /* 0x000fe40000010210 */
[----:B---3--:R-:W-:-:S04]  /*0310*/  @P1 IADD3 R11, P3, PT, R0, UR4, RZ ;  /* 0x00000004000b1c10 */ /* 0x008fc8000ff7e0ff */
[----:B------:R-:W-:Y:S02]  /*0320*/  @P1 IADD3.X R12, PT, PT, R6, UR9, RZ, P3, !PT ;  /* 0x00000009060c1c10 */ /* 0x000fe40009ffe4ff */
[C---:B-1----:R-:W-:Y:S02]  /*0330*/  @P1 LEA R22, P2, R11.reuse, UR14, 0x2 ;  /* 0x0000000e0b161c11 */ /* 0x042fe4000f8410ff */
[C---:B------:R-:W-:Y:S02]  /*0340*/  IADD3 R18, P3, PT, R14.reuse, UR14, RZ ;  /* 0x0000000e0e127c10 */ /* 0x040fe4000ff7e0ff */
[----:B------:R-:W-:Y:S02]  /*0350*/  @P1 LEA.HI.X R23, R11, UR15, R12, 0x2, P2 ;  /* 0x0000000f0b171c11 */ /* 0x000fe400090f140c */
[----:B0-----:R-:W-:Y:S02]  /*0360*/  IADD3 R12, P2, PT, R14, UR12, RZ ;  /* 0x0000000c0e0c7c10 */ /* 0x001fe4000ff5e0ff */
[C---:B------:R-:W-:Y:S01]  /*0370*/  IADD3.X R19, PT, PT, R15.reuse, UR15, RZ, P3, !PT ;  /* 0x0000000f0f137c10 */ /* 0x040fe20009ffe4ff */
[----:B------:R-:W3:Y:S01]  /*0380*/  @P1 LDG.E R22, desc[UR10][R22.64] ;  /* 0x0000000a16161981 */ /* 0x000ee2000c1e1900 */
[----:B------:R-:W-:-:S03]  /*0390*/  IADD3.X R13, PT, PT, R15, UR13, RZ, P2, !PT ;  /* 0x0000000d0f0d7c10 */ /* 0x000fc600097fe4ff */
[----:B------:R2:W3:Y:S04]  /*03a0*/  LDG.E R17, desc[UR10][R18.64] ;  /* 0x0000000a12117981 */ /* 0x0004e8000c1e1900 */
[----:B------:R-:W4:Y:S04]  /*03b0*/  LDG.E R20, desc[UR10][R12.64] ;  /* 0x0000000a0c147981 */ /* 0x000f28000c1e1900 */
[----:B------:R0:W4:Y:S01]  /*03c0*/  @P0 LDG.E R21, desc[UR10][R12.64+-0x4] ;  /* 0xfffffc0a0c150981 */ /* 0x000122000c1e1900 */
[----:B------:R-:W-:Y:S02]  /*03d0*/  USHF.R.S32.HI UR9, URZ, 0x1f, UR6 ;  /* 0x0000001fff097899 */ /* 0x000fe40008011406 */
[----:B------:R-:W-:-:S04]  /*03e0*/  IADD3 R16, P2, PT, R4, UR6, RZ ;  /* 0x0000000604107c10 */ /* 0x000fc8000ff5e0ff */
[----:B------:R-:W-:Y:S01]  /*03f0*/  IADD3.X R11, PT, PT, R9, UR9, RZ, P2, !PT ;  /* 0x00000009090b7c10 */ /* 0x000fe200097fe4ff */
[----:B------:R-:W-:Y:S01]  /*0400*/  IMAD.SHL.U32 R24, R16, 0x4, RZ ;  /* 0x0000000410187824 */ /* 0x000fe200078e00ff */
[----:B--2---:R-:W-:Y:S02]  /*0410*/  IADD3 R18, P4, PT, R14, UR16, RZ ;  /* 0x000000100e127c10 */ /* 0x004fe4000ff9e0ff */
[----:B------:R-:W-:Y:S02]  /*0420*/  SHF.L.U64.HI R11, R16, 0x2, R11 ;  /* 0x00000002100b7819 */ /* 0x000fe4000001020b */
[C---:B------:R-:W-:Y:S02]  /*0430*/  IADD3 R16, P3, PT, R24.reuse, UR12, RZ ;  /* 0x0000000c18107c10 */ /* 0x040fe4000ff7e0ff */
[----:B------:R-:W-:Y:S02]  /*0440*/  IADD3.X R19, PT, PT, R15, UR17, RZ, P4, !PT ;  /* 0x000000110f137c10 */ /* 0x000fe4000a7fe4ff */
[----:B0-----:R-:W-:-:S04]  /*0450*/  IADD3 R12, P2, PT, R24, UR14, RZ ;  /* 0x0000000e180c7c10 */ /* 0x001fc8000ff5e0ff */
[----:B------:R-:W-:Y:S01]  /*0460*/  IADD3.X R13, PT, PT, R11, UR15, RZ, P2, !PT ;  /* 0x0000000f0b0d7c10 */ /* 0x000fe200097fe4ff */
[----:B---3--:R-:W-:Y:S01]  /*0470*/  @P1 FADD R17, R17, -R22 ;  /* 0x8000001611111221 */ /* 0x008fe20000000000 */
[----:B----4-:R-:W-:Y:S01]  /*0480*/  @P0 FADD R20, R20, -R21 ;  /* 0x8000001514140221 */ /* 0x010fe20000000000 */
[----:B------:R-:W-:-:S03]  /*0490*/  @P1 IADD3 R21, P5, PT, R0, UR6, RZ ;  /* 0x0000000600151c10 */ /* 0x000fc6000ffbe0ff */
[----:B------:R-:W-:Y:S01]  /*04a0*/  FADD R23, R17, R20 ;  /* 0x0000001411177221 */ /* 0x000fe20000000000 */
[----:B------:R-:W-:Y:S02]  /*04b0*/  @P1 IADD3.X R22, PT, PT, R6, UR9, RZ, P5, !PT ;  /* 0x0000000906161c10 */ /* 0x000fe4000affe4ff */
[----:B------:R-:W-:Y:S02]  /*04c0*/  @P1 LEA R14, P5, R21, UR14, 0x2 ;  /* 0x0000000e150e1c11 */ /* 0x000fe4000f8a10ff */
[----:B------:R-:W-:Y:S01]  /*04d0*/  IADD3.X R17, PT, PT, R11, UR13, RZ, P3, !PT ;  /* 0x0000000d0b117c10 */ /* 0x000fe20009ffe4ff */
[----:B------:R0:W-:Y:S01]  /*04e0*/  STG.E desc[UR10][R18.64], R23 ;  /* 0x0000001712007986 */ /* 0x0001e2000c10190a */
[----:B------:R-:W-:-:S03]  /*04f0*/  @P1 LEA.HI.X R15, R21, UR15, R22, 0x2, P5 ;  /* 0x0000000f150f1c11 */ /* 0x000fc6000a8f1416 */
[----:B------:R-:W2:Y:S04]  /*0500*/  LDG.E R21, desc[UR10][R16.64] ;  /* 0x0000000a10157981 */ /* 0x000ea8000c1e1900 */
[----:B------:R-:W2:Y:S04]  /*0510*/  @P0 LDG.E R20, desc[UR10][R16.64+-0x4] ;  /* 0xfffffc0a10140981 */ /* 0x000ea8000c1e1900 */
[----:B------:R1:W3:Y:S04]  /*0520*/  LDG.E R22, desc[UR10][R12.64] ;  /* 0x0000000a0c167981 */ /* 0x0002e8000c1e1900 */
[----:B------:R4:W3:Y:S01]  /*0530*/  @P1 LDG.E R15, desc[UR10][R14.64] ;  /* 0x0000000a0e0f1981 */ /* 0x0008e2000c1e1900 */
[----:B------:R-:W-:-:S02]  /*0540*/  USHF.R.S32.HI UR9, URZ, 0x1f, UR7 ;  /* 0x0000001fff097899 */ /* 0x000fc40008011407 */
[C---:B------:R-:W-:Y:S01]  /*0550*/  IADD3 R24, P2, PT, R4.reuse, UR7, RZ ;  /* 0x0000000704187c10 */ /* 0x040fe2000ff5e0ff */
[----:B------:R-:W-:-:S03]  /*0560*/  VIADD R26, R4, UR6 ;  /* 0x00000006041a7c36 */ /* 0x000fc60008000000 */
[----:B------:R-:W-:Y:S01]  /*0570*/  IADD3.X R25, PT, PT, R9, UR9, RZ, P2, !PT ;  /* 0x0000000909197c10 */ /* 0x000fe200097fe4ff */
[----:B------:R-:W-:-:S05]  /*0580*/  IMAD.SHL.U32 R26, R26, 0x4, RZ ;  /* 0x000000041a1a7824 */ /* 0x000fca00078e00ff */
[----:B-1----:R-:W-:Y:S02]  /*0590*/  IADD3 R12, P4, PT, R26, UR16, RZ ;  /* 0x000000101a0c7c10 */ /* 0x002fe4000ff9e0ff */
[----:B------:R-:W-:Y:S02]  /*05a0*/  @P1 IADD3 R17, P5, PT, R0, UR7, RZ ;  /* 0x0000000700111c10 */ /* 0x000fe4000ffbe0ff */
[----:B------:R-:W-:Y:S01]  /*05b0*/  IADD3.X R13, PT, PT, R11, UR17, RZ, P4, !PT ;  /* 0x000000110b0d7c10 */ /* 0x000fe2000a7fe4ff */
[----:B--2---:R-:W-:Y:S01]  /*05c0*/  @P0 FADD R21, R21, -R20 ;  /* 0x8000001415150221 */ /* 0x004fe20000000000 */
[C---:B------:R-:W-:Y:S01]  /*05d0*/  SHF.L.U64.HI R20, R24.reuse, 0x2, R25 ;  /* 0x0000000218147819 */ /* 0x040fe20000010219 */
[----:B------:R-:W-:-:S05]  /*05e0*/  IMAD.SHL.U32 R24, R24, 0x4, RZ ;  /* 0x0000000418187824 */ /* 0x000fca00078e00ff */
[----:B----4-:R-:W-:Y:S01]  /*05f0*/  IADD3 R14, P3, PT, R24, UR12, RZ ;  /* 0x0000000c180e7c10 */ /* 0x010fe2000ff7e0ff */
[----:B---3--:R-:W-:-:S03]  /*0600*/  @P1 FADD R22, R22, -R15 ;  /* 0x8000000f16161221 */ /* 0x008fc60000000000 */
[----:B------:R-:W-:Y:S01]  /*0610*/  IADD3.X R15, PT, PT, R20, UR13, RZ, P3, !PT ;  /* 0x0000000d140f7c10 */ /* 0x000fe20009ffe4ff */
[----:B------:R-:W-:Y:S01]  /*0620*/  FADD R21, R22, R21 ;  /* 0x0000001516157221 */ /* 0x000fe20000000000 */
[----:B------:R-:W-:Y:S02]  /*0630*/  IADD3 R16, P2, PT, R24, UR14, RZ ;  /* 0x0000000e18107c10 */ /* 0x000fe4000ff5e0ff */
[----:B------:R-:W-:Y:S02]  /*0640*/  @P1 IADD3.X R24, PT, PT, R6, UR9, RZ, P5, !PT ;  /* 0x0000000906181c10 */ /* 0x000fe4000affe4ff */
[----:B------:R1:W-:Y:S01]  /*0650*/  STG.E desc[UR10][R12.64], R21 ;  /* 0x000000150c007986 */ /* 0x0003e2000c10190a */
[----:B0-----:R-:W-:-:S03]  /*0660*/  @P1 LEA R18, P5, R17, UR14, 0x2 ;  /* 0x0000000e11121c11 */ /* 0x001fc6000f8a10ff */
[----:B------:R-:W2:Y:S04]  /*0670*/  LDG.E R11, desc[UR10][R14.64] ;  /* 0x0000000a0e0b7981 */ /* 0x000ea8000c1e1900 */
[----:B------:R0:W2:Y:S01]  /*0680*/  @P0 LDG.E R22, desc[UR10][R14.64+-0x4] ;  /* 0xfffffc0a0e160981 */ /* 0x0000a2000c1e1900 */
[----:B------:R-:W-:Y:S02]  /*0690*/  @P1 LEA.HI.X R19, R17, UR15, R24, 0x2, P5 ;  /* 0x0000000f11131c11 */ /* 0x000fe4000a8f1418 */
[----:B------:R-:W-:-:S04]  /*06a0*/  IADD3.X R17, PT, PT, R20, UR15, RZ, P2, !PT ;  /* 0x0000000f14117c10 */ /* 0x000fc800097fe4ff */
[----:B------:R-:W3:Y:S04]  /*06b0*/  @P1 LDG.E R19, desc[UR10][R18.64] ;  /* 0x0000000a12131981 */ /* 0x000ee8000c1e1900 */
[----:B------:R-:W3:Y:S01]  /*06c0*/  LDG.E R24, desc[UR10][R16.64] ;  /* 0x0000000a10187981 */ /* 0x000ee2000c1e1900 */
[----:B------:R-:W-:Y:S02]  /*06d0*/  USHF.R.S32.HI UR9, URZ, 0x1f, UR8 ;  /* 0x0000001fff097899 */ /* 0x000fe40008011408 */
[C---:B------:R-:W-:Y:S01]  /*06e0*/  IADD3 R25, P2, PT, R4.reuse, UR8, RZ ;  /* 0x0000000804197c10 */ /* 0x040fe2000ff5e0ff */
[----:B------:R-:W-:-:S04]  /*06f0*/  VIADD R23, R4, UR7 ;  /* 0x0000000704177c36 */ /* 0x000fc80008000000 */
[----:B-1----:R-:W-:Y:S01]  /*0700*/  IMAD.SHL.U32 R12, R23, 0x4, RZ ;  /* 0x00000004170c7824 */ /* 0x002fe200078e00ff */
[----:B------:R-:W-:-:S04]  /*0710*/  @P1 IADD3 R23, P3, PT, R0, UR8, RZ ;  /* 0x0000000800171c10 */ /* 0x000fc8000ff7e0ff */
[----:B------:R-:W-:Y:S02]  /*0720*/  @P1 IADD3.X R26, PT, PT, R6, UR9, RZ, P3, !PT ;  /* 0x00000009061a1c10 */ /* 0x000fe40009ffe4ff */
[----:B0-----:R-:W-:-:S04]  /*0730*/  @P1 LEA R14, P5, R23, UR14, 0x2 ;  /* 0x0000000e170e1c11 */ /* 0x001fc8000f8a10ff */
[----:B------:R-:W-:Y:S01]  /*0740*/  @P1 LEA.HI.X R15, R23, UR15, R26, 0x2, P5 ;  /* 0x0000000f170f1c11 */ /* 0x000fe2000a8f141a */
[----:B--2---:R-:W-:Y:S01]  /*0750*/  @P0 FADD R11, R11, -R22 ;  /* 0x800000160b0b0221 */ /* 0x004fe20000000000 */
[----:B------:R-:W-:-:S04]  /*0760*/  IADD3.X R22, PT, PT, R9, UR9, RZ, P2, !PT ;  /* 0x0000000909167c10 */ /* 0x000fc800097fe4ff */
[C---:B------:R-:W-:Y:S01]  /*0770*/  SHF.L.U64.HI R21, R25.reuse, 0x2, R22 ;  /* 0x0000000219157819 */ /* 0x040fe20000010216 */
[----:B------:R-:W-:Y:S01]  /*0780*/  IMAD.SHL.U32 R22, R25, 0x4, RZ ;  /* 0x0000000419167824 */ /* 0x000fe200078e00ff */
[----:B------:R-:W-:Y:S01]  /*0790*/  IADD3 R12, P2, PT, R12, UR16, RZ ;  /* 0x000000100c0c7c10 */ /* 0x000fe2000ff5e0ff */
[----:B---3--:R-:W-:-:S03]  /*07a0*/  @P1 FADD R24, R24, -R19 ;  /* 0x8000001318181221 */ /* 0x008fc60000000000 */
[----:B------:R-:W-:Y:S02]  /*07b0*/  IADD3 R16, P4, PT, R22, UR14, RZ ;  /* 0x0000000e16107c10 */ /* 0x000fe4000ff9e0ff */
[----:B------:R-:W-:Y:S01]  /*07c0*/  IADD3.X R13, PT, PT, R20, UR17, RZ, P2, !PT ;  /* 0x00000011140d7c10 */ /* 0x000fe200097fe4ff */
[----:B------:R-:W-:Y:S01]  /*07d0*/  FADD R11, R24, R11 ;  /* 0x0000000b180b7221 */ /* 0x000fe20000000000 */
[----:B------:R-:W-:Y:S02]  /*07e0*/  IADD3 R18, P3, PT, R22, UR12, RZ ;  /* 0x0000000c16127c10 */ /* 0x000fe4000ff7e0ff */
[C---:B------:R-:W-:Y:S02]  /*07f0*/  IADD3.X R17, PT, PT, R21.reuse, UR15, RZ, P4, !PT ;  /* 0x0000000f15117c10 */ /* 0x040fe4000a7fe4ff */
[----:B------:R-:W-:Y:S01]  /*0800*/  IADD3.X R19, PT, PT, R21, UR13, RZ, P3, !PT ;  /* 0x0000000d15137c10 */ /* 0x000fe20009ffe4ff */
[----:B------:R3:W-:Y:S04]  /*0810*/  STG.E desc[UR10][R12.64], R11 ;  /* 0x0000000b0c007986 */ /* 0x0007e8000c10190a */
[----:B------:R-:W2:Y:S04]  /*0820*/  @P1 LDG.E R14, desc[UR10][R14.64] ;  /* 0x0000000a0e0e1981 */ /* 0x000ea8000c1e1900 */
[----:B------:R-:W2:Y:S04]  /*0830*/  LDG.E R25, desc[UR10][R16.64] ;  /* 0x0000000a10197981 */ /* 0x000ea8000c1e1900 */
[----:B------:R-:W4:Y:S04]  /*0840*/  LDG.E R20, desc[UR10][R18.64] ;  /* 0x0000000a12147981 */ /* 0x000f28000c1e1900 */
[----:B------:R-:W4:Y:S01]  /*0850*/  @P0 LDG.E R23, desc[UR10][R18.64+-0x4] ;  /* 0xfffffc0a12170981 */ /* 0x000f22000c1e1900 */
[----:B------:R-:W-:Y:S01]  /*0860*/  VIADD R10, R10, 0x4 ;  /* 0x000000040a0a7836 */ /* 0x000fe20000000000 */
[----:B------:R-:W-:-:S02]  /*0870*/  ULEA UR6, UR5, UR6, 0x2 ;  /* 0x0000000605067291 */ /* 0x000fc4000f8e10ff */
[----:B------:R-:W-:Y:S02]  /*0880*/  ULEA UR7, UR5, UR7, 0x2 ;  /* 0x0000000705077291 */ /* 0x000fe4000f8e10ff */
[----:B------:R-:W-:Y:S02]  /*0890*/  ULEA UR8, UR5, UR8, 0x2 ;  /* 0x0000000805087291 */ /* 0x000fe4000f8e10ff */
[----:B------:R-:W-:Y:S01]  /*08a0*/  ULEA UR4, UR5, UR4, 0x2 ;  /* 0x0000000405047291 */ /* 0x000fe2000f8e10ff */
[----:B--2---:R-:W-:Y:S01]  /*08b0*/  @P1 FADD R25, R25, -R14 ;  /* 0x8000000e19191221 */ /* 0x004fe20000000000 */
[----:B------:R-:W-:Y:S01]  /*08c0*/  IADD3 R22, P1, PT, R22, UR16, RZ ;  /* 0x0000001016167c10 */ /* 0x000fe2000ff3e0ff */
[----:B----4-:R-:W-:-:S03]  /*08d0*/  @P0 FADD R20, R20, -R23 ;  /* 0x8000001714140221 */ /* 0x010fc60000000000 */
[----:B------:R-:W-:Y:S02]  /*08e0*/  IADD3.X R23, PT, PT, R21, UR17, RZ, P1, !PT ;  /* 0x0000001115177c10 */ /* 0x000fe40008ffe4ff */
[----:B------:R-:W-:Y:S01]  /*08f0*/  ISETP.NE.AND P1, PT, R10, RZ, PT ;  /* 0x000000ff0a00720c */ /* 0x000fe20003f25270 */
[----:B------:R-:W-:-:S05]  /*0900*/  FADD R25, R25, R20 ;  /* 0x0000001419197221 */ /* 0x000fca0000000000 */
[----:B------:R3:W-:Y:S07]  /*0910*/  STG.E desc[UR10][R22.64], R25 ;  /* 0x0000001916007986 */ /* 0x0007ee000c10190a */
[----:B------:R-:W-:Y:S05]  /*0920*/  @P1 BRA `(.L_x_25) ;  /* 0xfffffff800601947 */ /* 0x000fea000383ffff */
.L_x_24:
[----:B------:R-:W0:Y:S02]  /*0930*/  LDCU UR4, c[0x0][0x3a0] ;  /* 0x00007400ff0477ac */ /* 0x000e240008000800 */
[----:B0-----:R-:W-:-:S06]  /*0940*/  ULOP3.LUT UR4, UR4, 0x3, URZ, 0xc0, !UPT ;  /* 0x0000000304047892 */ /* 0x001fcc000f8ec0ff */
[----:B------:R-:W-:-:S13]  /*0950*/  ISETP.NE.AND P0, PT, RZ, UR4, PT ;  /* 0x00000004ff007c0c */ /* 0x000fda000bf05270 */
[----:B------:R-:W-:Y:S05]  /*0960*/  @!P0 EXIT ;  /* 0x000000000000894d */ /* 0x000fea0003800000 */
[----:B------:R-:W0:Y:S01]  /*0970*/  LDC R10, c[0x0][0x3a0] ;  /* 0x0000e800ff0a7b82 */ /* 0x000e220000000800 */
[----:B------:R-:W-:Y:S01]  /*0980*/  UISETP.NE.AND UP0, UPT, UR4, 0x1, UPT ;  /* 0x000000010400788c */ /* 0x000fe2000bf05270 */
[----:B0-----:R-:W-:-:S04]  /*0990*/  LOP3.LUT R10, R10, 0x1, RZ, 0xc0, !PT ;  /* 0x000000010a0a7812 */ /* 0x001fc800078ec0ff */
[----:B------:R-:W-:-:S04]  /*09a0*/  ISETP.NE.U32.AND P0, PT, R10, 0x1, PT ;  /* 0x000000010a00780c */ /* 0x000fc80003f05070 */
[----:B------:R-:W-:Y:S09]  /*09b0*/  BRA.U !UP0, `(.L_x_26) ;  /* 0x0000000108d87547 */ /* 0x000ff2000b800000 */
[----:B------:R-:W-:Y:S01]  /*09c0*/  ISETP.NE.AND P1, PT, R7, RZ, PT ;  /* 0x000000ff0700720c */ /* 0x000fe20003f25270 */
[----:B------:R-:W0:Y:S01]  /*09d0*/  LDCU.64 UR8, c[0x0][0x388] ;  /* 0x00007100ff0877ac */ /* 0x000e220008000a00 */
[----:B------:R-:W-:Y:S01]  /*09e0*/  IMAD R21, R8, UR5, RZ ;  /* 0x0000000508157c24 */ /* 0x000fe2000f8e02ff */
[----:B------:R-:W1:Y:S04]  /*09f0*/  LDCU.64 UR6, c[0x0][0x380] ;  /* 0x00007000ff0677ac */ /* 0x000e680008000a00 */
[----:B---3--:R-:W-:Y:S02]  /*0a00*/  SHF.R.S32.HI R13, RZ, 0x1f, R21 ;  /* 0x0000001fff0d7819 */ /* 0x008fe40000011415 */
[C---:B------:R-:W-:Y:S01]  /*0a10*/  IADD3 R11, P2, PT, R21.reuse, R4, RZ ;  /* 0x00000004150b7210 */ /* 0x040fe20007f5e0ff */
[----:B------:R-:W2:Y:S03]  /*0a20*/  LDCU.64 UR12, c[0x0][0x390] ;  /* 0x00007200ff0c77ac */ /* 0x000ea60008000a00 */
[----:B------:R-:W-:Y:S01]  /*0a30*/  @P1 IADD3 R12, P3, PT, R21, R0, RZ ;  /* 0x00000000150c1210 */ /* 0x000fe20007f7e0ff */
[----:B------:R-:W-:Y:S01]  /*0a40*/  IMAD.X R14, R13, 0x1, R9, P2 ;  /* 0x000000010d0e7824 */ /* 0x000fe200010e0609 */
[----:B------:R-:W-:Y:S01]  /*0a50*/  ISETP.NE.AND P2, PT, R2, RZ, PT ;  /* 0x000000ff0200720c */ /* 0x000fe20003f45270 */
[----:B------:R-:W-:-:S02]  /*0a60*/  IMAD.SHL.U32 R10, R11, 0x4, RZ ;  /* 0x000000040b0a7824 */ /* 0x000fc400078e00ff */
[----:B------:R-:W-:Y:S01]  /*0a70*/  @P1 IMAD.X R13, R13, 0x1, R6, P3 ;  /* 0x000000010d0d1824 */ /* 0x000fe200018e0606 */
[----:B0-----:R-:W-:Y:S02]  /*0a80*/  @P1 LEA R18, P3, R12, UR8, 0x2 ;  /* 0x000000080c121c11 */ /* 0x001fe4000f8610ff */
[----:B------:R-:W-:Y:S02]  /*0a90*/  SHF.L.U64.HI R11, R11, 0x2, R14 ;  /* 0x000000020b0b7819 */ /* 0x000fe4000001020e */
[----:B------:R-:W-:Y:S02]  /*0aa0*/  IADD3 R16, P4, PT, R10, UR8, RZ ;  /* 0x000000080a107c10 */ /* 0x000fe4000ff9e0ff */
[----:B------:R-:W-:Y:S02]  /*0ab0*/  @P1 LEA.HI.X R19, R12, UR9, R13, 0x2, P3 ;  /* 0x000000090c131c11 */ /* 0x000fe400098f140d */
[----:B------:R-:W-:Y:S02]  /*0ac0*/  IADD3.X R17, PT, PT, R11, UR9, RZ, P4, !PT ;  /* 0x000000090b117c10 */ /* 0x000fe4000a7fe4ff */
[----:B-1----:R-:W-:-:S02]  /*0ad0*/  IADD3 R12, P3, PT, R10, UR6, RZ ;  /* 0x000000060a0c7c10 */ /* 0x002fc4000ff7e0ff */
[----:B------:R0:W3:Y:S02]  /*0ae0*/  @P1 LDG.E R19, desc[UR10][R18.64] ;  /* 0x0000000a12131981 */ /* 0x0000e4000c1e1900 */
[----:B------:R-:W-:Y:S02]  /*0af0*/  IADD3.X R13, PT, PT, R11, UR7, RZ, P3, !PT ;  /* 0x000000070b0d7c10 */ /* 0x000fe40009ffe4ff */
[----:B------:R-:W3:Y:S04]  /*0b00*/  LDG.E R20, desc[UR10][R16.64] ;  /* 0x0000000a10147981 */ /* 0x000ee8000c1e1900 */
[----:B------:R-:W4:Y:S04]  /*0b10*/  LDG.E R15, desc[UR10][R12.64] ;  /* 0x0000000a0c0f7981 */ /* 0x000f28000c1e1900 */
[----:B------:R1:W4:Y:S01]  /*0b20*/  @P2 LDG.E R14, desc[UR10][R12.64+-0x4] ;  /* 0xfffffc0a0c0e2981 */ /* 0x000322000c1e1900 */
[----:B------:R-:W-:-:S05]  /*0b30*/  VIADD R21, R21, UR5 ;  /* 0x0000000515157c36 */ /* 0x000fca0008000000 */
[----:B------:R-:W-:Y:S02]  /*0b40*/  SHF.R.S32.HI R24, RZ, 0x1f, R21 ;  /* 0x0000001fff187819 */ /* 0x000fe40000011415 */
[----:B------:R-:W-:Y:S02]  /*0b50*/  IADD3 R22, P3, PT, R21, R4, RZ ;  /* 0x0000000415167210 */ /* 0x000fe40007f7e0ff */
[----:B--2---:R-:W-:-:S03]  /*0b60*/  IADD3 R10, P4, PT, R10, UR12, RZ ;  /* 0x0000000c0a0a7c10 */ /* 0x004fc6000ff9e0ff */
[----:B------:R-:W-:Y:S01]  /*0b70*/  IMAD.X R23, R24, 0x1, R9, P3 ;  /* 0x0000000118177824 */ /* 0x000fe200018e0609 */
[----:B------:R-:W-:Y:S02]  /*0b80*/  @P1 IADD3 R21, P3, PT, R21, R0, RZ ;  /* 0x0000000015151210 */ /* 0x000fe40007f7e0ff */
[----:B------:R-:W-:Y:S02]  /*0b90*/  IADD3.X R11, PT, PT, R11, UR13, RZ, P4, !PT ;  /* 0x0000000d0b0b7c10 */ /* 0x000fe4000a7fe4ff */
[----:B0-----:R-:W-:Y:S01]  /*0ba0*/  SHF.L.U64.HI R18, R22, 0x2, R23 ;  /* 0x0000000216127819 */ /* 0x001fe20000010217 */
[----:B---3--:R-:W-:Y:S01]  /*0bb0*/  @P1 FADD R20, R20, -R19 ;  /* 0x8000001314141221 */ /* 0x008fe20000000000 */
[----:B------:R-:W-:Y:S02]  /*0bc0*/  IMAD.SHL.U32 R19, R22, 0x4, RZ ;  /* 0x0000000416137824 */ /* 0x000fe400078e00ff */
[----:B------:R-:W-:Y:S01]  /*0bd0*/  @P1 IMAD.X R22, R24, 0x1, R6, P3 ;  /* 0x0000000118161824 */ /* 0x000fe200018e0606 */
[----:B-1----:R-:W-:-:S02]  /*0be0*/  @P1 LEA R12, P3, R21, UR8, 0x2 ;  /* 0x00000008150c1c11 */ /* 0x002fc4000f8610ff */
[----:B------:R-:W-:Y:S01]  /*0bf0*/  IADD3 R16, P4, PT, R19, UR6, RZ ;  /* 0x0000000613107c10 */ /* 0x000fe2000ff9e0ff */
[----:B----4-:R-:W-:Y:S01]  /*0c00*/  @P2 FADD R15, R15, -R14 ;  /* 0x8000000e0f0f2221 */ /* 0x010fe20000000000 */
[----:B------:R-:W-:Y:S02]  /*0c10*/  IADD3 R14, P5, PT, R19, UR8, RZ ;  /* 0x00000008130e7c10 */ /* 0x000fe4000ffbe0ff */
[----:B------:R-:W-:Y:S01]  /*0c20*/  @P1 LEA.HI.X R13, R21, UR9, R22, 0x2, P3 ;  /* 0x00000009150d1c11 */ /* 0x000fe200098f1416 */
[----:B------:R-:W-:Y:S01]  /*0c30*/  FADD R23, R20, R15 ;  /* 0x0000000f14177221 */ /* 0x000fe20000000000 */
[C---:B------:R-:W-:Y:S02]  /*0c40*/  IADD3.X R15, PT, PT, R18.reuse, UR9, RZ, P5, !PT ;  /* 0x00000009120f7c10 */ /* 0x040fe4000affe4ff */
[----:B------:R-:W-:Y:S02]  /*0c50*/  IADD3.X R17, PT, PT, R18, UR7, RZ, P4, !PT ;  /* 0x0000000712117c10 */ /* 0x000fe4000a7fe4ff */
[----:B------:R0:W-:Y:S04]  /*0c60*/  STG.E desc[UR10][R10.64], R23 ;  /* 0x000000170a007986 */ /* 0x0001e8000c10190a */
[----:B------:R-:W2:Y:S04]  /*0c70*/  LDG.E R25, desc[UR10][R14.64] ;  /* 0x0000000a0e197981 */ /* 0x000ea8000c1e1900 */
[----:B------:R-:W2:Y:S04]  /*0c80*/  @P1 LDG.E R12, desc[UR10][R12.64] ;  /* 0x0000000a0c0c1981 */ /* 0x000ea8000c1e1900 */
[----:B------:R-:W3:Y:S04]  /*0c90*/  LDG.E R22, desc[UR10][R16.64] ;  /* 0x0000000a10167981 */ /* 0x000ee8000c1e1900 */
[----:B------:R-:W3:Y:S01]  /*0ca0*/  @P2 LDG.E R21, desc[UR10][R16.64+-0x4] ;  /* 0xfffffc0a10152981 */ /* 0x000ee2000c1e1900 */
[----:B------:R-:W-:-:S02]  /*0cb0*/  VIADD R8, R8, 0x2 ;  /* 0x0000000208087836 */ /* 0x000fc40000000000 */
[----:B--2---:R-:W-:Y:S01]  /*0cc0*/  @P1 FADD R25, R25, -R12 ;  /* 0x8000000c19191221 */ /* 0x004fe20000000000 */
[----:B------:R-:W-:Y:S01]  /*0cd0*/  IADD3 R20, P1, PT, R19, UR12, RZ ;  /* 0x0000000c13147c10 */ /* 0x000fe2000ff3e0ff */
[----:B---3--:R-:W-:-:S03]  /*0ce0*/  @P2 FADD R22, R22, -R21 ;  /* 0x8000001516162221 */ /* 0x008fc60000000000 */
[----:B------:R-:W-:Y:S01]  /*0cf0*/  IADD3.X R21, PT, PT, R18, UR13, RZ, P1, !PT ;  /* 0x0000000d12157c10 */ /* 0x000fe20008ffe4ff */
[----:B------:R-:W-:-:S05]  /*0d00*/  FADD R25, R25, R22 ;  /* 0x0000001619197221 */ /* 0x000fca0000000000 */
[----:B------:R0:W-:Y:S03]  /*0d10*/  STG.E desc[UR10][R20.64], R25 ;  /* 0x0000001914007986 */ /* 0x0001e6000c10190a */
.L_x_26:
[----:B------:R-:W-:Y:S05]  /*0d20*/  @P0 EXIT ;  /* 0x000000000000094d */ /* 0x000fea0003800000 */
[----:B------:R-:W-:Y:S01]  /*0d30*/  ISETP.NE.AND P0, PT, R7, RZ, PT ;  /* 0x000000ff0700720c */ /* 0x000fe20003f05270 */
[----:B------:R-:W1:Y:S01]  /*0d40*/  LDCU.64 UR6, c[0x0][0x388] ;  /* 0x00007100ff0677ac */ /* 0x000e620008000a00 */
[----:B------:R-:W-:Y:S01]  /*0d50*/  IMAD R3, R8, UR5, RZ ;  /* 0x0000000508037c24 */ /* 0x000fe2000f8e02ff */
[----:B------:R-:W-:Y:S01]  /*0d60*/  ISETP.NE.AND P3, PT, R2, RZ, PT ;  /* 0x000000ff0200720c */ /* 0x000fe20003f65270 */
[----:B------:R-:W2:Y:S03]  /*0d70*/  LDCU.64 UR4, c[0x0][0x380] ;  /* 0x00007000ff0477ac */ /* 0x000ea60008000a00 */
[----:B------:R-:W-:Y:S02]  /*0d80*/  IADD3 R5, P1, PT, R3, R4, RZ ;  /* 0x0000000403057210 */ /* 0x000fe40007f3e0ff */
[----:B------:R-:W-:-:S04]  /*0d90*/  SHF.R.S32.HI R4, RZ, 0x1f, R3 ;  /* 0x0000001fff047819 */ /* 0x000fc80000011403 */
[----:B------:R-:W-:Y:S01]  /*0da0*/  @P0 IADD3 R0, P2, PT, R3, R0, RZ ;  /* 0x0000000003000210 */ /* 0x000fe20007f5e0ff */
[----:B------:R-:W-:-:S04]  /*0db0*/  IMAD.X R8, R4, 0x1, R9, P1 ;  /* 0x0000000104087824 */ /* 0x000fc800008e0609 */
[----:B------:R-:W-:Y:S01]  /*0dc0*/  @P0 IMAD.X R3, R4, 0x1, R6, P2 ;  /* 0x0000000104030824 */ /* 0x000fe200010e0606 */
[C---:B-1----:R-:W-:Y:S01]  /*0dd0*/  @P0 LEA R4, P1, R0.reuse, UR6, 0x2 ;  /* 0x0000000600040c11 */ /* 0x042fe2000f8210ff */
[C---:B------:R-:W-:Y:S01]  /*0de0*/  IMAD.SHL.U32 R6, R5.reuse, 0x4, RZ ;  /* 0x0000000405067824 */ /* 0x040fe200078e00ff */
[----:B0-----:R-:W-:Y:S02]  /*0df0*/  SHF.L.U64.HI R10, R5, 0x2, R8 ;  /* 0x00000002050a7819 */ /* 0x001fe40000010208 */
[----:B------:R-:W-:Y:S02]  /*0e00*/  @P0 LEA.HI.X R5, R0, UR7, R3, 0x2, P1 ;  /* 0x0000000700050c11 */ /* 0x000fe400088f1403 */
[C---:B------:R-:W-:Y:S02]  /*0e10*/  IADD3 R2, P2, PT, R6.reuse, UR6, RZ ;  /* 0x0000000606027c10 */ /* 0x040fe4000ff5e0ff */
[----:B--2---:R-:W-:Y:S01]  /*0e20*/  IADD3 R8, P1, PT, R6, UR4, RZ ;  /* 0x0000000406087c10 */ /* 0x004fe2000ff3e0ff */
[----:B------:R-:W2:Y:S01]  /*0e30*/  @P0 LDG.E R4, desc[UR10][R4.64] ;  /* 0x0000000a04040981 */ /* 0x000ea2000c1e1900 */
[----:B------:R-:W-:-:S02]  /*0e40*/  IADD3.X R3, PT, PT, R10, UR7, RZ, P2, !PT ;  /* 0x000000070a037c10 */ /* 0x000fc400097fe4ff */
[----:B------:R-:W-:Y:S01]  /*0e50*/  IADD3.X R9, PT, PT, R10, UR5, RZ, P1, !PT ;  /* 0x000000050a097c10 */ /* 0x000fe20008ffe4ff */
[----:B------:R-:W0:Y:S02]  /*0e60*/  LDCU.64 UR4, c[0x0][0x390] ;  /* 0x00007200ff0477ac */ /* 0x000e240008000a00 */
[----:B---3--:R-:W2:Y:S04]  /*0e70*/  LDG.E R11, desc[UR10][R2.64] ;  /* 0x0000000a020b7981 */ /* 0x008ea8000c1e1900 */
[----:B------:R-:W3:Y:S04]  /*0e80*/  LDG.E R0, desc[UR10][R8.64] ;  /* 0x0000000a08007981 */ /* 0x000ee8000c1e1900 */
[----:B------:R-:W3:Y:S01]  /*0e90*/  @P3 LDG.E R7, desc[UR10][R8.64+-0x4] ;  /* 0xfffffc0a08073981 */ /* 0x000ee2000c1e1900 */
[----:B--2---:R-:W-:Y:S01]  /*0ea0*/  @P0 FADD R11, R11, -R4 ;  /* 0x800000040b0b0221 */ /* 0x004fe20000000000 */
[----:B0-----:R-:W-:Y:S01]  /*0eb0*/  IADD3 R6, P0, PT, R6, UR4, RZ ;  /* 0x0000000406067c10 */ /* 0x001fe2000ff1e0ff */
[----:B---3--:R-:W-:-:S03]  /*0ec0*/  @P3 FADD R0, R0, -R7 ;  /* 0x8000000700003221 */ /* 0x008fc60000000000 */
[----:B------:R-:W-:Y:S01]  /*0ed0*/  IADD3.X R7, PT, PT, R10, UR5, RZ, P0, !PT ;  /* 0x000000050a077c10 */ /* 0x000fe200087fe4ff */
[----:B------:R-:W-:-:S05]  /*0ee0*/  FADD R11, R11, R0 ;  /* 0x000000000b0b7221 */ /* 0x000fca0000000000 */
[----:B------:R-:W-:Y:S01]  /*0ef0*/  STG.E desc[UR10][R6.64], R11 ;  /* 0x0000000b06007986 */ /* 0x000fe2000c10190a */
[----:B------:R-:W-:Y:S05]  /*0f00*/  EXIT ;  /* 0x000000000000794d */ /* 0x000fea0003800000 */
.L_x_27:
        /* <DEDUP_REMOVED lines=15> */
.L_x_37:


//--------------------- .text._Z8gradientPfS_S_iii --------------------------
	.section	.text._Z8gradientPfS_S_iii,"ax",@progbits
	.align	128
        .global         _Z8gradientPfS_S_iii
        .type           _Z8gradientPfS_S_iii,@function
        .size           _Z8gradientPfS_S_iii,(.L_x_38 - _Z8gradientPfS_S_iii)
        .other          _Z8gradientPfS_S_iii,@"STO_CUDA_ENTRY STV_DEFAULT"
_Z8gradientPfS_S_iii:
.text._Z8gradientPfS_S_iii:
        /* <DEDUP_REMOVED lines=8> */
[----:B0-----:R-:W-:Y:S01]  /*0080*/  IMAD R6, R7, UR4, R6 ;  /* 0x0000000407067c24 */ /* 0x001fe2000f8e0206 */
[----:B--2---:R-:W-:-:S04]  /*0090*/  USHF.R.S32.HI UR4, URZ, 0x1f, UR6 ;  /* 0x0000001fff047899 */ /* 0x004fc80008011406 */
[----:B------:R-:W-:Y:S01]  /*00a0*/  ISETP.GE.U32.AND P1, PT, R6, UR6, PT ;  /* 0x0000000606007c0c */ /* 0x000fe2000bf26070 */
[----:B-1----:R-:W-:-:S05]  /*00b0*/  IMAD R9, R0, UR5, R9 ;  /* 0x0000000500097c24 */ /* 0x002fca000f8e0209 */
[----:B------:R-:W-:-:S04]  /*00c0*/  ISETP.GE.U32.AND P0, PT, R9, UR7, PT ;  /* 0x0000000709007c0c */ /* 0x000fc8000bf06070 */
[----:B------:R-:W-:-:S13]  /*00d0*/  ISETP.GE.U32.OR.EX P0, PT, RZ, UR4, P0, P1 ;  /* 0x00000004ff007c0c */ /* 0x000fda0008706510 */
[----:B------:R-:W-:Y:S05]  /*00e0*/  @P0 EXIT ;  /* 0x000000000000094d */ /* 0x000fea0003800000 */
[----:B------:R-:W0:Y:S02]  /*00f0*/  LDC R11, c[0x0][0x3a0] ;  /* 0x0000e800ff0b7b82 */ /* 0x000e240000000800 */
[----:B0-----:R-:W-:-:S13]  /*0100*/  ISETP.GE.AND P0, PT, R11, 0x1, PT ;  /* 0x000000010b00780c */ /* 0x001fda0003f06270 */
[----:B------:R-:W-:Y:S05]  /*0110*/  @!P0 EXIT ;  /* 0x000000000000894d */ /* 0x000fea0003800000 */
[----:B------:R-:W-:Y:S01]  /*0120*/  VIADD R4, R6, 0x1 ;  /* 0x0000000106047836 */ /* 0x000fe20000000000 */
[----:B------:R-:W0:Y:S01]  /*0130*/  LDCU.64 UR18, c[0x0][0x358] ;  /* 0x00006b00ff1277ac */ /* 0x000e220008000a00 */
[----:B------:R-:W-:Y:S02]  /*0140*/  VIADD R0, R9, 0x1 ;  /* 0x0000000109007836 */ /* 0x000fe40000000000 */
[----:B------:R-:W-:Y:S01]  /*0150*/  IMAD.U32 R2, RZ, RZ, UR6 ;  /* 0x00000006ff027e24 */ /* 0x000fe2000f8e00ff */
[----:B------:R-:W-:Y:S01]  /*0160*/  ISETP.GE.AND P0, PT, R4, UR6, PT ;  /* 0x0000000604007c0c */ /* 0x000fe2000bf06270 */
[----:B------:R-:W-:Y:S01]  /*0170*/  IMAD.U32 R3, RZ, RZ, UR7 ;  /* 0x00000007ff037e24 */ /* 0x000fe2000f8e00ff */
[----:B------:R-:W-:Y:S01]  /*0180*/  ISETP.GE.AND P1, PT, R0, UR7, PT ;  /* 0x0000000700007c0c */ /* 0x000fe2000bf26270 */
[----:B------:R-:W-:Y:S01]  /*0190*/  IMAD.MOV.U32 R7, RZ, RZ, RZ ;  /* 0x000000ffff077224 */ /* 0x000fe200078e00ff */
[----:B------:R-:W-:Y:S01]  /*01a0*/  UIMAD UR5, UR6, UR7, URZ ;  /* 0x00000007060572a4 */ /* 0x000fe2000f8e02ff */
[----:B------:R-:W-:-:S08]  /*01b0*/  IMAD.MOV.U32 R12, RZ, RZ, RZ ;  /* 0x000000ffff0c7224 */ /* 0x000fd000078e00ff */
[----:B------:R-:W-:Y:S01]  /*01c0*/  @P0 VIADD R4, R2, 0xffffffff ;  /* 0xffffffff02040836 */ /* 0x000fe20000000000 */
[----:B------:R-:W-:Y:S01]  /*01d0*/  ISETP.GE.U32.AND P0, PT, R11, 0x8, PT ;  /* 0x000000080b00780c */ /* 0x000fe20003f06070 */
[----:B------:R-:W-:Y:S02]  /*01e0*/  @P1 VIADD R0, R3, 0xffffffff ;  /* 0xffffffff03001836 */ /* 0x000fe40000000000 */
[----:B------:R-:W-:Y:S01]  /*01f0*/  IMAD.WIDE.U32 R2, R9, UR6, R6 ;  /* 0x0000000609027c25 */ /* 0x000fe2000f8e0006 */
[----:B------:R-:W-:-:S03]  /*0200*/  SHF.R.S32.HI R5, RZ, 0x1f, R4 ;  /* 0x0000001fff057819 */ /* 0x000fc60000011404 */
[----:B------:R-:W-:Y:S02]  /*0210*/  IMAD R13, R0, UR6, RZ ;  /* 0x00000006000d7c24 */ /* 0x000fe4000f8e02ff */
[----:B------:R-:W-:-:S03]  /*0220*/  IMAD.WIDE.U32 R4, R9, UR6, R4 ;  /* 0x0000000609047c25 */ /* 0x000fc6000f8e0004 */
[----:B------:R-:W-:Y:S01]  /*0230*/  IADD3 R10, P1, PT, R6, R13, RZ ;  /* 0x0000000d060a7210 */ /* 0x000fe20007f3e0ff */
[----:B------:R-:W-:-:S03]  /*0240*/  IMAD R7, R9, UR4, RZ ;  /* 0x0000000409077c24 */ /* 0x000fc6000f8e02ff */
[----:B------:R-:W-:Y:S01]  /*0250*/  LEA.HI.X.SX32 R8, R13, RZ, 0x1, P1 ;  /* 0x000000ff0d087211 */ /* 0x000fe200008f0eff */
[----:B------:R-:W-:Y:S02]  /*0260*/  IMAD.IADD R9, R7, 0x1, R3 ;  /* 0x0000000107097824 */ /* 0x000fe400078e0203 */
[----:B------:R-:W-:Y:S01]  /*0270*/  IMAD.IADD R0, R5, 0x1, R7 ;  /* 0x0000000105007824 */ /* 0x000fe200078e0207 */
[----:B0-----:R-:W-:Y:S06]  /*0280*/  @!P0 BRA `(.L_x_28) ;  /* 0x0000000c00c08947 */ /* 0x001fec0003800000 */
[----:B------:R-:W-:Y:S01]  /*0290*/  LOP3.LUT R6, R11, 0x7ffffff8, RZ, 0xc0, !PT ;  /* 0x7ffffff80b067812 */ /* 0x000fe200078ec0ff */
[----:B------:R-:W-:Y:S01]  /*02a0*/  USHF.L.U32 UR7, UR5, 0x1, URZ ;  /* 0x0000000105077899 */ /* 0x000fe200080006ff */
[----:B------:R-:W0:Y:S03]  /*02b0*/  LDCU.64 UR20, c[0x0][0x390] ;  /* 0x00007200ff1477ac */ /* 0x000e260008000a00 */
[----:B------:R-:W-:Y:S01]  /*02c0*/  IMAD.MOV R6, RZ, RZ, -R6 ;  /* 0x000000ffff067224 */ /* 0x000fe200078e0a06 */
[----:B------:R-:W1:Y:S01]  /*02d0*/  LDCU.128 UR8, c[0x0][0x380] ;  /* 0x00007000ff0877ac */ /* 0x000e620008000c00 */
[----:B------:R-:W-:Y:S02]  /*02e0*/  UIMAD UR12, UR5, 0x3, URZ ;  /* 0x00000003050c78a4 */ /* 0x000fe4000f8e02ff */
[----:B------:R-:W-:Y:S02]  /*02f0*/  USHF.L.U32 UR13, UR5, 0x2, URZ ;  /* 0x00000002050d7899 */ /* 0x000fe400080006ff */
[----:B------:R-:W-:-:S02]  /*0300*/  UIMAD UR14, UR5, 0x5, URZ ;  /* 0x00000005050e78a4 */ /* 0x000fc4000f8e02ff */
[----:B------:R-:W-:Y:S02]  /*0310*/  UIMAD UR15, UR5, 0x6, URZ ;  /* 0x00000006050f78a4 */ /* 0x000fe4000f8e02ff */
[----:B------:R-:W-:Y:S01]  /*0320*/  UIMAD UR16, UR5, 0x7, URZ ;  /* 0x00000007051078a4 */ /* 0x000fe2000f8e02ff */
[----:B------:R-:W-:Y:S01]  /*0330*/  UMOV UR4, URZ ;  /* 0x000000ff00047c82 */ /* 0x000fe20008000000 */
[----:B------:R-:W-:-:S10]  /*0340*/  UMOV UR6, UR5 ;  /* 0x0000000500067c82 */ /* 0x000fd40008000000 */
.L_x_29:
[----:B------:R-:W-:Y:S02]  /*0350*/  USHF.R.S32.HI UR17, URZ, 0x1f, UR4 ;  /* 0x0000001fff117899 */ /* 0x000fe40008011404 */
[----:B------:R-:W-:Y:S02]  /*0360*/  IADD3 R16, P1, PT, R2, UR4, RZ ;  /* 0x0000000402107c10 */ /* 0x000fe4000ff3e0ff */
[----:B------:R-:W-:-:S03]  /*0370*/  IADD3 R13, P0, PT, R4, UR4, RZ ;  /* 0x00000004040d7c10 */ /* 0x000fc6000ff1e0ff */
[----:B------:R-:W-:Y:S01]  /*0380*/  IMAD.SHL.U32 R15, R16, 0x4, RZ ;  /* 0x00000004100f7824 */ /* 0x000fe200078e00ff */
[----:B------:R-:W-:Y:S02]  /*0390*/  IADD3.X R7, PT, PT, R9, UR17, RZ, P1, !PT ;  /* 0x0000001109077c10 */ /* 0x000fe40008ffe4ff */
[----:B------:R-:W-:Y:S02]  /*03a0*/  IADD3.X R14, PT, PT, R0, UR17, RZ, P0, !PT ;  /* 0x00000011000e7c10 */ /* 0x000fe400087fe4ff */
[----:B-1----:R-:W-:Y:S02]  /*03b0*/  LEA R22, P0, R13, UR8, 0x2 ;  /* 0x000000080d167c11 */ /* 0x002fe4000f8010ff */
[----:B------:R-:W-:Y:S02]  /*03c0*/  SHF.L.U64.HI R16, R16, 0x2, R7 ;  /* 0x0000000210107819 */ /* 0x000fe40000010207 */
[----:B------:R-:W-:Y:S02]  /*03d0*/  IADD3 R12, P1, PT, R15, UR8, RZ ;  /* 0x000000080f0c7c10 */ /* 0x000fe4000ff3e0ff */
[----:B--2---:R-:W-:-:S02]  /*03e0*/  LEA.HI.X R23, R13, UR9, R14, 0x2, P0 ;  /* 0x000000090d177c11 */ /* 0x004fc400080f140e */
[----:B------:R-:W-:-:S03]  /*03f0*/  IADD3.X R13, PT, PT, R16, UR9, RZ, P1, !PT ;  /* 0x00000009100d7c10 */ /* 0x000fc60008ffe4ff */
[----:B------:R-:W2:Y:S04]  /*0400*/  LDG.E R22, desc[UR18][R22.64] ;  /* 0x0000001216167981 */ /* 0x000ea8000c1e1900 */
[----:B------:R-:W2:Y:S01]  /*0410*/  LDG.E R7, desc[UR18][R12.64] ;  /* 0x000000120c077981 */ /* 0x000ea2000c1e1900 */
[----:B------:R-:W-:-:S04]  /*0420*/  IADD3 R14, P0, PT, R10, UR4, RZ ;  /* 0x000000040a0e7c10 */ /* 0x000fc8000ff1e0ff */
[----:B------:R-:W-:Y:S02]  /*0430*/  IADD3.X R17, PT, PT, R8, UR17, RZ, P0, !PT ;  /* 0x0000001108117c10 */ /* 0x000fe400087fe4ff */
[----:B------:R-:W-:Y:S02]  /*0440*/  IADD3 R20, P0, PT, R15, UR10, RZ ;  /* 0x0000000a0f147c10 */ /* 0x000fe4000ff1e0ff */
[----:B------:R-:W-:Y:S02]  /*0450*/  LEA R18, P1, R14, UR8, 0x2 ;  /* 0x000000080e127c11 */ /* 0x000fe4000f8210ff */
[----:B------:R-:W-:Y:S02]  /*0460*/  IADD3.X R21, PT, PT, R16, UR11, RZ, P0, !PT ;  /* 0x0000000b10157c10 */ /* 0x000fe400087fe4ff */
[----:B------:R-:W-:Y:S01]  /*0470*/  LEA.HI.X R19, R14, UR9, R17, 0x2, P1 ;  /* 0x000000090e137c11 */ /* 0x000fe200088f1411 */
[----:B--2---:R-:W-:-:S05]  /*0480*/  FADD R25, R22, -R7 ;  /* 0x8000000716197221 */ /* 0x004fca0000000000 */
[----:B------:R0:W-:Y:S04]  /*0490*/  STG.E desc[UR18][R20.64], R25 ;  /* 0x0000001914007986 */ /* 0x0001e8000c101912 */
[----:B------:R1:W2:Y:S04]  /*04a0*/  LDG.E R27, desc[UR18][R12.64] ;  /* 0x000000120c1b7981 */ /* 0x0002a8000c1e1900 */
[----:B------:R-:W2:Y:S01]  /*04b0*/  LDG.E R18, desc[UR18][R18.64] ;  /* 0x0000001212127981 */ /* 0x000ea2000c1e1900 */
[----:B------:R-:W-:Y:S02]  /*04c0*/  USHF.R.S32.HI UR17, URZ, 0x1f, UR6 ;  /* 0x0000001fff117899 */ /* 0x000fe40008011406 */
[----:B------:R-:W-:-:S04]  /*04d0*/  IADD3 R17, P0, PT, R2, UR6, RZ ;  /* 0x0000000602117c10 */ /* 0x000fc8000ff1e0ff */
[----:B------:R-:W-:Y:S02]  /*04e0*/  IADD3.X R14, PT, PT, R9, UR17, RZ, P0, !PT ;  /* 0x00000011090e7c10 */ /* 0x000fe400087fe4ff */
[----:B------:R-:W-:Y:S02]  /*04f0*/  IADD3 R22, P0, PT, R4, UR6, RZ ;  /* 0x0000000604167c10 */ /* 0x000fe4000ff1e0ff */
[C---:B------:R-:W-:Y:S01]  /*0500*/  SHF.L.U64.HI R7, R17.reuse, 0x2, R14 ;  /* 0x0000000211077819 */ /* 0x040fe2000001020e */
[----:B------:R-:W-:Y:S01]  /*0510*/  IMAD.SHL.U32 R17, R17, 0x4, RZ ;  /* 0x0000000411117824 */ /* 0x000fe200078e00ff */
[----:B------:R-:W-:Y:S02]  /*0520*/  IADD3.X R23, PT, PT, R0, UR17, RZ, P0, !PT ;  /* 0x0000001100177c10 */ /* 0x000fe400087fe4ff */
[----:B0-----:R-:W-:Y:S02]  /*0530*/  IADD3 R20, P0, PT, R15, UR20, RZ ;  /* 0x000000140f147c10 */ /* 0x001fe4000ff1e0ff */
[----:B------:R-:W-:-:S02]  /*0540*/  LEA R14, P1, R22, UR8, 0x2 ;  /* 0x00000008160e7c11 */ /* 0x000fc4000f8210ff */
[----:B-1----:R-:W-:Y:S02]  /*0550*/  IADD3 R12, P2, PT, R17, UR8, RZ ;  /* 0x00000008110c7c10 */ /* 0x002fe4000ff5e0ff */
[----:B------:R-:W-:Y:S02]  /*0560*/  IADD3.X R21, PT, PT, R16, UR21, RZ, P0, !PT ;  /* 0x0000001510157c10 */ /* 0x000fe400087fe4ff */
[----:B------:R-:W-:Y:S02]  /*0570*/  LEA.HI.X R15, R22, UR9, R23, 0x2, P1 ;  /* 0x00000009160f7c11 */ /* 0x000fe400088f1417 */
[----:B------:R-:W-:Y:S01]  /*0580*/  IADD3.X R13, PT, PT, R7, UR9, RZ, P2, !PT ;  /* 0x00000009070d7c10 */ /* 0x000fe200097fe4ff */
[----:B--2---:R-:W-:-:S05]  /*0590*/  FADD R27, R18, -R27 ;  /* 0x8000001b121b7221 */ /* 0x004fca0000000000 */
[----:B------:R0:W-:Y:S04]  /*05a0*/  STG.E desc[UR18][R20.64], R27 ;  /* 0x0000001b14007986 */ /* 0x0001e8000c101912 */
[----:B------:R-:W2:Y:S04]  /*05b0*/  LDG.E R14, desc[UR18][R14.64] ;  /* 0x000000120e0e7981 */ /* 0x000ea8000c1e1900 */
[----:B------:R-:W2:Y:S01]  /*05c0*/  LDG.E R25, desc[UR18][R12.64] ;  /* 0x000000120c197981 */ /* 0x000ea2000c1e1900 */
[----:B------:R-:W-:-:S04]  /*05d0*/  IADD3 R16, P0, PT, R10, UR6, RZ ;  /* 0x000000060a107c10 */ /* 0x000fc8000ff1e0ff */
[----:B------:R-:W-:Y:S02]  /*05e0*/  IADD3.X R19, PT, PT, R8, UR17, RZ, P0, !PT ;  /* 0x0000001108137c10 */ /* 0x000fe400087fe4ff */
[----:B------:R-:W-:Y:S02]  /*05f0*/  IADD3 R22, P0, PT, R17, UR10, RZ ;  /* 0x0000000a11167c10 */ /* 0x000fe4000ff1e0ff */
[C---:B------:R-:W-:Y:S02]  /*0600*/  LEA R18, P1, R16.reuse, UR8, 0x2 ;  /* 0x0000000810127c11 */ /* 0x040fe4000f8210ff */
[----:B------:R-:W-:Y:S02]  /*0610*/  IADD3.X R23, PT, PT, R7, UR11, RZ, P0, !PT ;  /* 0x0000000b07177c10 */ /* 0x000fe400087fe4ff */
[----:B------:R-:W-:Y:S01]  /*0620*/  LEA.HI.X R19, R16, UR9, R19, 0x2, P1 ;  /* 0x0000000910137c11 */ /* 0x000fe200088f1413 */
[----:B--2---:R-:W-:-:S05]  /*0630*/  FADD R25, R14, -R25 ;  /* 0x800000190e197221 */ /* 0x004fca0000000000 */
[----:B------:R1:W-:Y:S04]  /*0640*/  STG.E desc[UR18][R22.64], R25 ;  /* 0x0000001916007986 */ /* 0x0003e8000c101912 */
[----:B0-----:R0:W2:Y:S04]  /*0650*/  LDG.E R27, desc[UR18][R12.64] ;  /* 0x000000120c1b7981 */ /* 0x0010a8000c1e1900 */
        /* <DEDUP_REMOVED lines=8> */
[----:B------:R-:W-:Y:S02]  /*06e0*/  LEA R14, P1, R21, UR8, 0x2 ;  /* 0x00000008150e7c11 */ /* 0x000fe4000f8210ff */
[----:B------:R-:W-:-:S02]  /*06f0*/  IADD3 R20, P0, PT, R17, UR20, RZ ;  /* 0x0000001411147c10 */ /* 0x000fc4000ff1e0ff */
[----:B0-----:R-:W-:Y:S02]  /*0700*/  IADD3 R12, P2, PT, R24, UR8, RZ ;  /* 0x00000008180c7c10 */ /* 0x001fe4000ff5e0ff */
[----:B------:R-:W-:Y:S02]  /*0710*/  LEA.HI.X R15, R21, UR9, R26, 0x2, P1 ;  /* 0x00000009150f7c11 */ /* 0x000fe400088f141a */
[----:B------:R-:W-:Y:S02]  /*0720*/  IADD3.X R21, PT, PT, R7, UR21, RZ, P0, !PT ;  /* 0x0000001507157c10 */ /* 0x000fe400087fe4ff */
[----:B------:R-:W-:Y:S01]  /*0730*/  IADD3.X R13, PT, PT, R16, UR9, RZ, P2, !PT ;  /* 0x00000009100d7c10 */ /* 0x000fe200097fe4ff */
[----:B--2---:R-:W-:-:S05]  /*0740*/  FADD R27, R18, -R27 ;  /* 0x8000001b121b7221 */ /* 0x004fca0000000000 */
[----:B------:R0:W-:Y:S04]  /*0750*/  STG.E desc[UR18][R20.64], R27 ;  /* 0x0000001b14007986 */ /* 0x0001e8000c101912 */
[----:B------:R-:W2:Y:S04]  /*0760*/  LDG.E R14, desc[UR18][R14.64] ;  /* 0x000000120e0e7981 */ /* 0x000ea8000c1e1900 */
[----:B------:R-:W2:Y:S01]  /*0770*/  LDG.E R7, desc[UR18][R12.64] ;  /* 0x000000120c077981 */ /* 0x000ea2000c1e1900 */
[----:B------:R-:W-:-:S04]  /*0780*/  IADD3 R17, P0, PT, R10, UR7, RZ ;  /* 0x000000070a117c10 */ /* 0x000fc8000ff1e0ff */
[----:B------:R-:W-:Y:S02]  /*0790*/  IADD3.X R26, PT, PT, R8, UR17, RZ, P0, !PT ;  /* 0x00000011081a7c10 */ /* 0x000fe400087fe4ff */
[----:B-1----:R-:W-:Y:S02]  /*07a0*/  IADD3 R22, P0, PT, R24, UR10, RZ ;  /* 0x0000000a18167c10 */ /* 0x002fe4000ff1e0ff */
        /* <DEDUP_REMOVED lines=14> */
[----:B------:R-:W-:Y:S02]  /*0890*/  IADD3 R24, P0, PT, R24, UR20, RZ ;  /* 0x0000001418187c10 */ /* 0x000fe4000ff1e0ff */
[----:B------:R-:W-:-:S02]  /*08a0*/  LEA R14, P1, R15, UR8, 0x2 ;  /* 0x000000080f0e7c11 */ /* 0x000fc4000f8210ff */
[----:B0-----:R-:W-:Y:S02]  /*08b0*/  IADD3 R12, P2, PT, R17, UR8, RZ ;  /* 0x00000008110c7c10 */ /* 0x001fe4000ff5e0ff */
[----:B-1----:R-:W-:Y:S02]  /*08c0*/  IADD3.X R25, PT, PT, R16, UR21, RZ, P0, !PT ;  /* 0x0000001510197c10 */ /* 0x002fe400087fe4ff */
        /* <DEDUP_REMOVED lines=23> */
[----:B-1----:R-:W-:Y:S02]  /*0a40*/  IADD3 R20, P0, PT, R17, UR20, RZ ;  /* 0x0000001411147c10 */ /* 0x002fe4000ff1e0ff */
[----:B------:R-:W-:-:S02]  /*0a50*/  LEA R14, P1, R24, UR8, 0x2 ;  /* 0x00000008180e7c11 */ /* 0x000fc4000f8210ff */
[----:B0-----:R-:W-:Y:S02]  /*0a60*/  IADD3 R12, P2, PT, R22, UR8, RZ ;  /* 0x00000008160c7c10 */ /* 0x001fe4000ff5e0ff */
        /* <DEDUP_REMOVED lines=15> */
[----:B0-----:R0:W1:Y:S04]  /*0b60*/  LDG.E R21, desc[UR18][R12.64] ;  /* 0x000000120c157981 */ /* 0x001068000c1e1900 */
[----:B------:R-:W1:Y:S01]  /*0b70*/  LDG.E R18, desc[UR18][R18.64] ;  /* 0x0000001212127981 */ /* 0x000e62000c1e1900 */
        /* <DEDUP_REMOVED lines=10> */
[----:B------:R-:W-:Y:S02]  /*0c20*/  IADD3.X R23, PT, PT, R16, UR21, RZ, P0, !PT ;  /* 0x0000001510177c10 */ /* 0x000fe400087fe4ff */
[----:B------:R-:W-:Y:S02]  /*0c30*/  LEA.HI.X R15, R15, UR9, R20, 0x2, P1 ;  /* 0x000000090f0f7c11 */ /* 0x000fe400088f1414 */
[----:B------:R-:W-:Y:S01]  /*0c40*/  IADD3.X R13, PT, PT, R7, UR9, RZ, P2, !PT ;  /* 0x00000009070d7c10 */ /* 0x000fe200097fe4ff */
[----:B-1----:R-:W-:-:S05]  /*0c50*/  FADD R25, R18, -R21 ;  /* 0x8000001512197221 */ /* 0x002fca0000000000 */
        /* <DEDUP_REMOVED lines=32> */
[C---:B------:R-:W-:Y:S02]  /*0e60*/  LEA R18, P1, R17.reuse, UR8, 0x2 ;  /* 0x0000000811127c11 */ /* 0x040fe4000f8210ff */
[----:B------:R-:W-:Y:S02]  /*0e70*/  IADD3 R24, P0, PT, R22, UR10, RZ ;  /* 0x0000000a16187c10 */ /* 0x000fe4000ff1e0ff */
[----:B------:R-:W-:Y:S02]  /*0e80*/  LEA.HI.X R19, R17, UR9, R26, 0x2, P1 ;  /* 0x0000000911137c11 */ /* 0x000fe400088f141a */
[----:B------:R-:W-:Y:S01]  /*0e90*/  IADD3.X R25, PT, PT, R16, UR11, RZ, P0, !PT ;  /* 0x0000000b10197c10 */ /* 0x000fe200087fe4ff */
        /* <DEDUP_REMOVED lines=20> */
[----:B-1----:R-:W2:Y:S01]  /*0fe0*/  LDG.E R25, desc[UR18][R12.64] ;  /* 0x000000120c197981 */ /* 0x002ea2000c1e1900 */
        /* <DEDUP_REMOVED lines=8> */
[----:B0-----:R-:W3:Y:S04]  /*1070*/  LDG.E R23, desc[UR18][R12.64] ;  /* 0x000000120c177981 */ /* 0x001ee8000c1e1900 */
[----:B------:R-:W3:Y:S01]  /*1080*/  LDG.E R16, desc[UR18][R16.64] ;  /* 0x0000001210107981 */ /* 0x000ee2000c1e1900 */
[----:B------:R-:W-:Y:S01]  /*1090*/  IADD3 R20, P0, PT, R20, UR20, RZ ;  /* 0x0000001414147c10 */ /* 0x000fe2000ff1e0ff */
[----:B------:R-:W-:Y:S01]  /*10a0*/  VIADD R6, R6, 0x8 ;  /* 0x0000000806067836 */ /* 0x000fe20000000000 */
[----:B------:R-:W-:-:S02]  /*10b0*/  ULEA UR4, UR5, UR4, 0x3 ;  /* 0x0000000405047291 */ /* 0x000fc4000f8e18ff */
[----:B------:R-:W-:Y:S01]  /*10c0*/  IADD3.X R21, PT, PT, R7, UR21, RZ, P0, !PT ;  /* 0x0000001507157c10 */ /* 0x000fe200087fe4ff */
[----:B------:R-:W-:Y:S01]  /*10d0*/  ULEA UR6, UR5, UR6, 0x3 ;  /* 0x0000000605067291 */ /* 0x000fe2000f8e18ff */
[----:B------:R-:W-:Y:S01]  /*10e0*/  ISETP.NE.AND P0, PT, R6, RZ, PT ;  /* 0x000000ff0600720c */ /* 0x000fe20003f05270 */
[----:B------:R-:W-:Y:S02]  /*10f0*/  ULEA UR7, UR5, UR7, 0x3 ;  /* 0x0000000705077291 */ /* 0x000fe4000f8e18ff */
[----:B------:R-:W-:Y:S02]  /*1100*/  ULEA UR12, UR5, UR12, 0x3 ;  /* 0x0000000c050c7291 */ /* 0x000fe4000f8e18ff */
[----:B------:R-:W-:Y:S02]  /*1110*/  ULEA UR13, UR5, UR13, 0x3 ;  /* 0x0000000d050d7291 */ /* 0x000fe4000f8e18ff */
[----:B------:R-:W-:Y:S02]  /*1120*/  ULEA UR14, UR5, UR14, 0x3 ;  /* 0x0000000e050e7291 */ /* 0x000fe4000f8e18ff */
[----:B------:R-:W-:-:S02]  /*1130*/  ULEA UR15, UR5, UR15, 0x3 ;  /* 0x0000000f050f7291 */ /* 0x000fc4000f8e18ff */
[----:B------:R-:W-:Y:S01]  /*1140*/  ULEA UR16, UR5, UR16, 0x3 ;  /* 0x0000001005107291 */ /* 0x000fe2000f8e18ff */
[----:B---3--:R-:W-:-:S05]  /*1150*/  FADD R23, R16, -R23 ;  /* 0x8000001710177221 */ /* 0x008fca0000000000 */
[----:B------:R2:W-:Y:S01]  /*1160*/  STG.E desc[UR18][R20.64], R23 ;  /* 0x0000001714007986 */ /* 0x0005e2000c101912 */
[----:B------:R-:W-:Y:S05]  /*1170*/  @P0 BRA `(.L_x_29) ;  /* 0xfffffff000740947 */ /* 0x000fea000383ffff */
[----:B------:R-:W-:-:S07]  /*1180*/  LOP3.LUT R12, R11, 0x7ffffff8, RZ, 0xc0, !PT ;  /* 0x7ffffff80b0c7812 */ /* 0x000fce00078ec0ff */
.L_x_28:
[----:B------:R-:W-:-:S13]  /*1190*/  LOP3.LUT P0, R6, R11, 0x7, RZ, 0xc0, !PT ;  /* 0x000000070b067812 */ /* 0x000fda000780c0ff */
[----:B------:R-:W-:Y:S05]  /*11a0*/  @!P0 EXIT ;  /* 0x000000000000894d */ /* 0x000fea0003800000 */
[----:B------:R-:W-:Y:S02]  /*11b0*/  ISETP.GE.U32.AND P1, PT, R6, 0x4, PT ;  /* 0x000000040600780c */ /* 0x000fe40003f26070 */
[----:B------:R-:W-:-:S04]  /*11c0*/  LOP3.LUT R24, R11, 0x3, RZ, 0xc0, !PT ;  /* 0x000000030b187812 */ /* 0x000fc800078ec0ff */
[----:B------:R-:W-:-:S07]  /*11d0*/  ISETP.NE.AND P0, PT, R24, RZ, PT ;  /* 0x000000ff1800720c */ /* 0x000fce0003f05270 */
[----:B------:R-:W-:Y:S06]  /*11e0*/  @!P1 BRA `(.L_x_30) ;  /* 0x0000000400cc9947 */ /* 0x000fec0003800000 */
[----:B------:R-:W0:Y:S01]  /*11f0*/  LDCU.128 UR8, c[0x0][0x380] ;  /* 0x00007000ff0877ac */ /* 0x000e220008000c00 */
[----:B--2---:R-:W-:Y:S01]  /*1200*/  IMAD R25, R12, UR5, RZ ;  /* 0x000000050c197c24 */ /* 0x004fe2000f8e02ff */
[----:B------:R-:W1:Y:S04]  /*1210*/  LDCU.64 UR6, c[0x0][0x390] ;  /* 0x00007200ff0677ac */ /* 0x000e680008000a00 */
[----:B------:R-:W-:Y:S02]  /*1220*/  SHF.R.S32.HI R15, RZ, 0x1f, R25 ;  /* 0x0000001fff0f7819 */ /* 0x000fe40000011419 */
[C---:B------:R-:W-:Y:S02]  /*1230*/  IADD3 R7, P2, PT, R25.reuse, R2, RZ ;  /* 0x0000000219077210 */ /* 0x040fe40007f5e0ff */
[----:B------:R-:W-:-:S03]  /*1240*/  IADD3 R13, P1, PT, R25, R4, RZ ;  /* 0x00000004190d7210 */ /* 0x000fc60007f3e0ff */
[----:B------:R-:W-:Y:S02]  /*1250*/  IMAD.X R14, R15, 0x1, R9, P2 ;  /* 0x000000010f0e7824 */ /* 0x000fe400010e0609 */
[----:B------:R-:W-:Y:S02]  /*1260*/  IMAD.SHL.U32 R6, R7, 0x4, RZ ;  /* 0x0000000407067824 */ /* 0x000fe400078e00ff */
[----:B------:R-:W-:Y:S01]  /*1270*/  IMAD.X R18, R15, 0x1, R0, P1 ;  /* 0x000000010f127824 */ /* 0x000fe200008e0600 */
[----:B0-----:R-:W-:Y:S02]  /*1280*/  LEA R20, P1, R13, UR8, 0x2 ;  /* 0x000000080d147c11 */ /* 0x001fe4000f8210ff */
[----:B------:R-:W-:Y:S02]  /*1290*/  SHF.L.U64.HI R7, R7, 0x2, R14 ;  /* 0x0000000207077819 */ /* 0x000fe4000001020e */
[----:B------:R-:W-:Y:S02]  /*12a0*/  IADD3 R16, P2, PT, R6, UR8, RZ ;  /* 0x0000000806107c10 */ /* 0x000fe4000ff5e0ff */
[----:B------:R-:W-:-:S02]  /*12b0*/  LEA.HI.X R21, R13, UR9, R18, 0x2, P1 ;  /* 0x000000090d157c11 */ /* 0x000fc400088f1412 */
[----:B------:R-:W-:-:S03]  /*12c0*/  IADD3.X R17, PT, PT, R7, UR9, RZ, P2, !PT ;  /* 0x0000000907117c10 */ /* 0x000fc600097fe4ff */
[----:B------:R-:W2:Y:S04]  /*12d0*/  LDG.E R20, desc[UR18][R20.64] ;  /* 0x0000001214147981 */ /* 0x000ea8000c1e1900 */
[----:B------:R-:W2:Y:S01]  /*12e0*/  LDG.E R13, desc[UR18][R16.64] ;  /* 0x00000012100d7981 */ /* 0x000ea2000c1e1900 */
[----:B------:R-:W-:-:S04]  /*12f0*/  IADD3 R19, P1, PT, R25, R10, RZ ;  /* 0x0000000a19137210 */ /* 0x000fc80007f3e0ff */
[----:B------:R-:W-:Y:S01]  /*1300*/  LEA R18, P2, R19, UR8, 0x2 ;  /* 0x0000000813127c11 */ /* 0x000fe2000f8410ff */
[----:B------:R-:W-:Y:S01]  /*1310*/  IMAD.X R22, R15, 0x1, R8, P1 ;  /* 0x000000010f167824 */ /* 0x000fe200008e0608 */
[----:B------:R-:W-:-:S04]  /*1320*/  IADD3 R14, P1, PT, R6, UR10, RZ ;  /* 0x0000000a060e7c10 */ /* 0x000fc8000ff3e0ff */
[----:B------:R-:W-:Y:S02]  /*1330*/  IADD3.X R15, PT, PT, R7, UR11, RZ, P1, !PT ;  /* 0x0000000b070f7c10 */ /* 0x000fe40008ffe4ff */
[----:B------:R-:W-:Y:S01]  /*1340*/  LEA.HI.X R19, R19, UR9, R22, 0x2, P2 ;  /* 0x0000000913137c11 */ /* 0x000fe200090f1416 */
[----:B------:R-:W-:Y:S02]  /*1350*/  VIADD R25, R25, UR5 ;  /* 0x0000000519197c36 */ /* 0x000fe40008000000 */
[----:B--2---:R-:W-:-:S05]  /*1360*/  FADD R27, R20, -R13 ;  /* 0x8000000d141b7221 */ /* 0x004fca0000000000 */
[----:B------:R1:W-:Y:S04]  /*1370*/  STG.E desc[UR18][R14.64], R27 ;  /* 0x0000001b0e007986 */ /* 0x0003e8000c101912 */
[----:B------:R0:W2:Y:S04]  /*1380*/  LDG.E R23, desc[UR18][R16.64] ;  /* 0x0000001210177981 */ /* 0x0000a8000c1e1900 */
[----:B------:R-:W2:Y:S01]  /*1390*/  LDG.E R18, desc[UR18][R18.64] ;  /* 0x0000001212127981 */ /* 0x000ea2000c1e1900 */
[----:B------:R-:W-:Y:S02]  /*13a0*/  SHF.R.S32.HI R21, RZ, 0x1f, R25 ;  /* 0x0000001fff157819 */ /* 0x000fe40000011419 */
[----:B------:R-:W-:-:S02]  /*13b0*/  IADD3 R22, P1, PT, R25, R2, RZ ;  /* 0x0000000219167210 */ /* 0x000fc40007f3e0ff */
[----:B------:R-:W-:-:S03]  /*13c0*/  IADD3 R20, P2, PT, R25, R4, RZ ;  /* 0x0000000419147210 */ /* 0x000fc60007f5e0ff */
[C---:B------:R-:W-:Y:S01]  /*13d0*/  IMAD.X R13, R21.reuse, 0x1, R9, P1 ;  /* 0x00000001150d7824 */ /* 0x040fe200008e0609 */
[----:B-1----:R-:W-:Y:S01]  /*13e0*/  IADD3 R14, P1, PT, R6, UR6, RZ ;  /* 0x00000006060e7c10 */ /* 0x002fe2000ff3e0ff */
[----:B0-----:R-:W-:Y:S01]  /*13f0*/  IMAD.X R17, R21, 0x1, R0, P2 ;  /* 0x0000000115117824 */ /* 0x001fe200010e0600 */
[----:B------:R-:W-:Y:S02]  /*1400*/  LEA R16, P2, R20, UR8, 0x2 ;  /* 0x0000000814107c11 */ /* 0x000fe4000f8410ff */
[C---:B------:R-:W-:Y:S01]  /*1410*/  SHF.L.U64.HI R13, R22.reuse, 0x2, R13 ;  /* 0x00000002160d7819 */ /* 0x040fe2000001020d */
[----:B------:R-:W-:Y:S01]  /*1420*/  IMAD.SHL.U32 R22, R22, 0x4, RZ ;  /* 0x0000000416167824 */ /* 0x000fe200078e00ff */
[----:B------:R-:W-:Y:S02]  /*1430*/  IADD3.X R15, PT, PT, R7, UR7, RZ, P1, !PT ;  /* 0x00000007070f7c10 */ /* 0x000fe40008ffe4ff */
[----:B------:R-:W-:Y:S02]  /*1440*/  LEA.HI.X R17, R20, UR9, R17, 0x2, P2 ;  /* 0x0000000914117c11 */ /* 0x000fe400090f1411 */
[----:B------:R-:W-:-:S04]  /*1450*/  IADD3 R6, P3, PT, R22, UR8, RZ ;  /* 0x0000000816067c10 */ /* 0x000fc8000ff7e0ff */
[----:B------:R-:W-:Y:S01]  /*1460*/  IADD3.X R7, PT, PT, R13, UR9, RZ, P3, !PT ;  /* 0x000000090d077c10 */ /* 0x000fe20009ffe4ff */
[----:B--2---:R-:W-:-:S05]  /*1470*/  FADD R23, R18, -R23 ;  /* 0x8000001712177221 */ /* 0x004fca0000000000 */
[----:B------:R0:W-:Y:S04]  /*1480*/  STG.E desc[UR18][R14.64], R23 ;  /* 0x000000170e007986 */ /* 0x0001e8000c101912 */
[----:B------:R-:W2:Y:S04]  /*1490*/  LDG.E R16, desc[UR18][R16.64] ;  /* 0x0000001210107981 */ /* 0x000ea8000c1e1900 */
[----:B------:R-:W2:Y:S01]  /*14a0*/  LDG.E R27, desc[UR18][R6.64] ;  /* 0x00000012061b7981 */ /* 0x000ea2000c1e1900 */
[----:B------:R-:W-:-:S04]  /*14b0*/  IADD3 R19, P1, PT, R25, R10, RZ ;  /* 0x0000000a19137210 */ /* 0x000fc80007f3e0ff */
[----:B------:R-:W-:Y:S01]  /*14c0*/  LEA R20, P2, R19, UR8, 0x2 ;  /* 0x0000000813147c11 */ /* 0x000fe2000f8410ff */
[----:B------:R-:W-:Y:S01]  /*14d0*/  IMAD.X R26, R21, 0x1, R8, P1 ;  /* 0x00000001151a7824 */ /* 0x000fe200008e0608 */
[----:B------:R-:W-:-:S04]  /*14e0*/  IADD3 R18, P1, PT, R22, UR10, RZ ;  /* 0x0000000a16127c10 */ /* 0x000fc8000ff3e0ff */
[----:B------:R-:W-:Y:S02]  /*14f0*/  LEA.HI.X R21, R19, UR9, R26, 0x2, P2 ;  /* 0x0000000913157c11 */ /* 0x000fe400090f141a */
[----:B------:R-:W-:Y:S01]  /*1500*/  IADD3.X R19, PT, PT, R13, UR11, RZ, P1, !PT ;  /* 0x0000000b0d137c10 */ /* 0x000fe20008ffe4ff */
[----:B------:R-:W-:Y:S02]  /*1510*/  VIADD R25, R25, UR5 ;  /* 0x0000000519197c36 */ /* 0x000fe40008000000 */
[----:B--2---:R-:W-:-:S05]  /*1520*/  FADD R27, R16, -R27 ;  /* 0x8000001b101b7221 */ /* 0x004fca0000000000 */
[----:B------:R1:W-:Y:S04]  /*1530*/  STG.E desc[UR18][R18.64], R27 ;  /* 0x0000001b12007986 */ /* 0x0003e8000c101912 */
[----:B------:R2:W3:Y:S04]  /*1540*/  LDG.E R26, desc[UR18][R6.64] ;  /* 0x00000012061a7981 */ /* 0x0004e8000c1e1900 */
[----:B------:R-:W3:Y:S01]  /*1550*/  LDG.E R21, desc[UR18][R20.64] ;  /* 0x0000001214157981 */ /* 0x000ee2000c1e1900 */
[----:B0-----:R-:W-:Y:S02]  /*1560*/  SHF.R.S32.HI R23, RZ, 0x1f, R25 ;  /* 0x0000001fff177819 */ /* 0x001fe40000011419 */
[----:B------:R-:W-:-:S02]  /*1570*/  IADD3 R15, P1, PT, R25, R2, RZ ;  /* 0x00000002190f7210 */ /* 0x000fc40007f3e0ff */
[----:B------:R-:W-:-:S03]  /*1580*/  IADD3 R28, P2, PT, R25, R4, RZ ;  /* 0x00000004191c7210 */ /* 0x000fc60007f5e0ff */
[C---:B------:R-:W-:Y:S01]  /*1590*/  IMAD.X R14, R23.reuse, 0x1, R9, P1 ;  /* 0x00000001170e7824 */ /* 0x040fe200008e0609 */
[----:B------:R-:W-:Y:S01]  /*15a0*/  IADD3 R16, P1, PT, R22, UR6, RZ ;  /* 0x0000000616107c10 */ /* 0x000fe2000ff3e0ff */
[----:B-1----:R-:W-:Y:S01]  /*15b0*/  IMAD.X R19, R23, 0x1, R0, P2 ;  /* 0x0000000117137824 */ /* 0x002fe200010e0600 */
[C---:B------:R-:W-:Y:S02]  /*15c0*/  LEA R18, P2, R28.reuse, UR8, 0x2 ;  /* 0x000000081c127c11 */ /* 0x040fe4000f8410ff */
[C---:B------:R-:W-:Y:S01]  /*15d0*/  SHF.L.U64.HI R14, R15.reuse, 0x2, R14 ;  /* 0x000000020f0e7819 */ /* 0x040fe2000001020e */
[----:B------:R-:W-:Y:S01]  /*15e0*/  IMAD.SHL.U32 R15, R15, 0x4, RZ ;  /* 0x000000040f0f7824 */ /* 0x000fe200078e00ff */
[----:B------:R-:W-:Y:S02]  /*15f0*/  IADD3.X R17, PT, PT, R13, UR7, RZ, P1, !PT ;  /* 0x000000070d117c10 */ /* 0x000fe40008ffe4ff */
[----:B------:R-:W-:Y:S02]  /*1600*/  LEA.HI.X R19, R28, UR9, R19, 0x2, P2 ;  /* 0x000000091c137c11 */ /* 0x000fe400090f1413 */
[----:B--2---:R-:W-:-:S04]  /*1610*/  IADD3 R6, P3, PT, R15, UR8, RZ ;  /* 0x000000080f067c10 */ /* 0x004fc8000ff7e0ff */
[----:B------:R-:W-:Y:S01]  /*1620*/  IADD3.X R7, PT, PT, R14, UR9, RZ, P3, !PT ;  /* 0x000000090e077c10 */ /* 0x000fe20009ffe4ff */
[----:B---3--:R-:W-:-:S05]  /*1630*/  FADD R13, R21, -R26 ;  /* 0x8000001a150d7221 */ /* 0x008fca0000000000 */
        /* <DEDUP_REMOVED lines=14> */
[----:B------:R-:W-:Y:S02]  /*1720*/  SHF.R.S32.HI R27, RZ, 0x1f, R29 ;  /* 0x0000001fff1b7819 */ /* 0x000fe4000001141d */
[----:B------:R-:W-:-:S02]  /*1730*/  IADD3 R25, P1, PT, R29, R2, RZ ;  /* 0x000000021d197210 */ /* 0x000fc40007f3e0ff */
[----:B------:R-:W-:-:S03]  /*1740*/  IADD3 R19, P2, PT, R29, R4, RZ ;  /* 0x000000041d137210 */ /* 0x000fc60007f5e0ff */
[C---:B0-----:R-:W-:Y:S02]  /*1750*/  IMAD.X R16, R27.reuse, 0x1, R9, P1 ;  /* 0x000000011b107824 */ /* 0x041fe400008e0609 */
[----:B-1----:R-:W-:Y:S01]  /*1760*/  IMAD.X R22, R27, 0x1, R0, P2 ;  /* 0x000000011b167824 */ /* 0x002fe200010e0600 */
[----:B------:R-:W-:Y:S02]  /*1770*/  LEA R18, P2, R19, UR8, 0x2 ;  /* 0x0000000813127c11 */ /* 0x000fe4000f8410ff */
[C---:B------:R-:W-:Y:S01]  /*1780*/  SHF.L.U64.HI R13, R25.reuse, 0x2, R16 ;  /* 0x00000002190d7819 */ /* 0x040fe20000010210 */
[----:B------:R-:W-:Y:S01]  /*1790*/  IMAD.SHL.U32 R25, R25, 0x4, RZ ;  /* 0x0000000419197824 */ /* 0x000fe200078e00ff */
[----:B------:R-:W-:Y:S02]  /*17a0*/  IADD3 R16, P1, PT, R15, UR6, RZ ;  /* 0x000000060f107c10 */ /* 0x000fe4000ff3e0ff */
[----:B------:R-:W-:Y:S02]  /*17b0*/  LEA.HI.X R19, R19, UR9, R22, 0x2, P2 ;  /* 0x0000000913137c11 */ /* 0x000fe400090f1416 */
[----:B--2---:R-:W-:-:S02]  /*17c0*/  IADD3 R6, P3, PT, R25, UR8, RZ ;  /* 0x0000000819067c10 */ /* 0x004fc4000ff7e0ff */
[----:B------:R-:W-:Y:S02]  /*17d0*/  IADD3.X R17, PT, PT, R14, UR7, RZ, P1, !PT ;  /* 0x000000070e117c10 */ /* 0x000fe40008ffe4ff */
        /* <DEDUP_REMOVED lines=11> */
[----:B--2---:R-:W-:-:S05]  /*1890*/  FADD R27, R18, -R22 ;  /* 0x80000016121b7221 */ /* 0x004fca0000000000 */
[----:B------:R1:W-:Y:S04]  /*18a0*/  STG.E desc[UR18][R20.64], R27 ;  /* 0x0000001b14007986 */ /* 0x0003e8000c101912 */
[----:B0-----:R-:W2:Y:S04]  /*18b0*/  LDG.E R23, desc[UR18][R6.64] ;  /* 0x0000001206177981 */ /* 0x001ea8000c1e1900 */
[----:B------:R-:W2:Y:S01]  /*18c0*/  LDG.E R14, desc[UR18][R14.64] ;  /* 0x000000120e0e7981 */ /* 0x000ea2000c1e1900 */
[----:B------:R-:W-:Y:S01]  /*18d0*/  IADD3 R16, P1, PT, R25, UR6, RZ ;  /* 0x0000000619107c10 */ /* 0x000fe2000ff3e0ff */
[----:B------:R-:W-:-:S03]  /*18e0*/  VIADD R12, R12, 0x4 ;  /* 0x000000040c0c7836 */ /* 0x000fc60000000000 */
[----:B------:R-:W-:Y:S01]  /*18f0*/  IADD3.X R17, PT, PT, R13, UR7, RZ, P1, !PT ;  /* 0x000000070d117c10 */ /* 0x000fe20008ffe4ff */
[----:B--2---:R-:W-:-:S05]  /*1900*/  FADD R23, R14, -R23 ;  /* 0x800000170e177221 */ /* 0x004fca0000000000 */
[----:B------:R1:W-:Y:S03]  /*1910*/  STG.E desc[UR18][R16.64], R23 ;  /* 0x0000001710007986 */ /* 0x0003e6000c101912 */
.L_x_30:
[----:B------:R-:W-:Y:S05]  /*1920*/  @!P0 EXIT ;  /* 0x000000000000894d */ /* 0x000fea0003800000 */
[----:B------:R-:W-:Y:S02]  /*1930*/  ISETP.NE.AND P1, PT, R24, 0x1, PT ;  /* 0x000000011800780c */ /* 0x000fe40003f25270 */
[----:B------:R-:W-:-:S04]  /*1940*/  LOP3.LUT R11, R11, 0x1, RZ, 0xc0, !PT ;  /* 0x000000010b0b7812 */ /* 0x000fc800078ec0ff */
[----:B------:R-:W-:-:S07]  /*1950*/  ISETP.NE.U32.AND P0, PT, R11, 0x1, PT ;  /* 0x000000010b00780c */ /* 0x000fce0003f05070 */
[----:B------:R-:W-:Y:S06]  /*1960*/  @!P1 BRA `(.L_x_31) ;  /* 0x0000000000ec9947 */ /* 0x000fec0003800000 */
[----:B------:R-:W2:Y:S01]  /*1970*/  LDCU.128 UR8, c[0x0][0x380] ;  /* 0x00007000ff0877ac */ /* 0x000ea20008000c00 */
[----:B------:R-:W-:Y:S01]  /*1980*/  IMAD R11, R12, UR5, RZ ;  /* 0x000000050c0b7c24 */ /* 0x000fe2000f8e02ff */
[----:B------:R-:W0:Y:S04]  /*1990*/  LDCU.64 UR6, c[0x0][0x390] ;  /* 0x00007200ff0677ac */ /* 0x000e280008000a00 */
[----:B------:R-:W-:Y:S02]  /*19a0*/  SHF.R.S32.HI R15, RZ, 0x1f, R11 ;  /* 0x0000001fff0f7819 */ /* 0x000fe4000001140b */
[C---:B------:R-:W-:Y:S02]  /*19b0*/  IADD3 R7, P2, PT, R11.reuse, R2, RZ ;  /* 0x000000020b077210 */ /* 0x040fe40007f5e0ff */
[----:B------:R-:W-:-:S03]  /*19c0*/  IADD3 R13, P1, PT, R11, R4, RZ ;  /* 0x000000040b0d7210 */ /* 0x000fc60007f3e0ff */
[----:B-1----:R-:W-:Y:S02]  /*19d0*/  IMAD.X R16, R15, 0x1, R9, P2 ;  /* 0x000000010f107824 */ /* 0x002fe400010e0609 */
[----:B------:R-:W-:Y:S02]  /*19e0*/  IMAD.SHL.U32 R6, R7, 0x4, RZ ;  /* 0x0000000407067824 */ /* 0x000fe400078e00ff */
[----:B------:R-:W-:Y:S01]  /*19f0*/  IMAD.X R14, R15, 0x1, R0, P1 ;  /* 0x000000010f0e7824 */ /* 0x000fe200008e0600 */
[----:B------:R-:W-:Y:S02]  /*1a00*/  SHF.L.U64.HI R7, R7, 0x2, R16 ;  /* 0x0000000207077819 */ /* 0x000fe40000010210 */
[C---:B--2---:R-:W-:Y:S02]  /*1a10*/  LEA R20, P1, R13.reuse, UR8, 0x2 ;  /* 0x000000080d147c11 */ /* 0x044fe4000f8210ff */
        /* <DEDUP_REMOVED lines=20> */
[----:B0-----:R-:W-:Y:S01]  /*1b60*/  IADD3 R14, P1, PT, R6, UR6, RZ ;  /* 0x00000006060e7c10 */ /* 0x001fe2000ff3e0ff */
[----:B-1----:R-:W-:Y:S01]  /*1b70*/  IMAD.X R17, R21, 0x1, R0, P2 ;  /* 0x0000000115117824 */ /* 0x002fe200010e0600 */
[C---:B------:R-:W-:Y:S02]  /*1b80*/  LEA R16, P2, R20.reuse, UR8, 0x2 ;  /* 0x0000000814107c11 */ /* 0x040fe4000f8410ff */
        /* <DEDUP_REMOVED lines=18> */
[----:B------:R-:W2:Y:S04]  /*1cb0*/  LDG.E R23, desc[UR18][R6.64] ;  /* 0x0000001206177981 */ /* 0x000ea8000c1e1900 */
[----:B------:R-:W2:Y:S01]  /*1cc0*/  LDG.E R18, desc[UR18][R18.64] ;  /* 0x0000001212127981 */ /* 0x000ea2000c1e1900 */
[----:B0-----:R-:W-:Y:S01]  /*1cd0*/  IADD3 R14, P1, PT, R13, UR6, RZ ;  /* 0x000000060d0e7c10 */ /* 0x001fe2000ff3e0ff */
[----:B------:R-:W-:-:S03]  /*1ce0*/  VIADD R12, R12, 0x2 ;  /* 0x000000020c0c7836 */ /* 0x000fc60000000000 */
[----:B------:R-:W-:Y:S01]  /*1cf0*/  IADD3.X R15, PT, PT, R11, UR7, RZ, P1, !PT ;  /* 0x000000070b0f7c10 */ /* 0x000fe20008ffe4ff */
[----:B--2---:R-:W-:-:S05]  /*1d00*/  FADD R23, R18, -R23 ;  /* 0x8000001712177221 */ /* 0x004fca0000000000 */
[----:B------:R3:W-:Y:S03]  /*1d10*/  STG.E desc[UR18][R14.64], R23 ;  /* 0x000000170e007986 */ /* 0x0007e6000c101912 */
.L_x_31:
[----:B------:R-:W-:Y:S05]  /*1d20*/  @P0 EXIT ;  /* 0x000000000000094d */ /* 0x000fea0003800000 */
[----:B------:R-:W0:Y:S01]  /*1d30*/  LDCU.128 UR8, c[0x0][0x380] ;  /* 0x00007000ff0877ac */ /* 0x000e220008000c00 */
[----:B------:R-:W-:Y:S01]  /*1d40*/  IMAD R7, R12, UR5, RZ ;  /* 0x000000050c077c24 */ /* 0x000fe2000f8e02ff */
[----:B------:R-:W4:Y:S04]  /*1d50*/  LDCU.64 UR4, c[0x0][0x390] ;  /* 0x00007200ff0477ac */ /* 0x000f280008000a00 */
[C---:B------:R-:W-:Y:S02]  /*1d60*/  IADD3 R2, P1, PT, R7.reuse, R2, RZ ;  /* 0x0000000207027210 */ /* 0x040fe40007f3e0ff */
[----:B------:R-:W-:Y:S02]  /*1d70*/  SHF.R.S32.HI R13, RZ, 0x1f, R7 ;  /* 0x0000001fff0d7819 */ /* 0x000fe40000011407 */
[----:B------:R-:W-:Y:S01]  /*1d80*/  IADD3 R5, P0, PT, R7, R4, RZ ;  /* 0x0000000407057210 */ /* 0x000fe20007f1e0ff */
[----:B------:R-:W-:-:S02]  /*1d90*/  IMAD.SHL.U32 R12, R2, 0x4, RZ ;  /* 0x00000004020c7824 */ /* 0x000fc400078e00ff */
[C---:B------:R-:W-:Y:S02]  /*1da0*/  IMAD.X R9, R13.reuse, 0x1, R9, P1 ;  /* 0x000000010d097824 */ /* 0x040fe400008e0609 */
[----:B------:R-:W-:-:S03]  /*1db0*/  IMAD.X R0, R13, 0x1, R0, P0 ;  /* 0x000000010d007824 */ /* 0x000fc600000e0600 */
[----:B---3--:R-:W-:Y:S02]  /*1dc0*/  SHF.L.U64.HI R14, R2, 0x2, R9 ;  /* 0x00000002020e7819 */ /* 0x008fe40000010209 */
[C---:B0-----:R-:W-:Y:S02]  /*1dd0*/  LEA R4, P0, R5.reuse, UR8, 0x2 ;  /* 0x0000000805047c11 */ /* 0x041fe4000f8010ff */
[----:B------:R-:W-:Y:S02]  /*1de0*/  IADD3 R2, P1, PT, R12, UR8, RZ ;  /* 0x000000080c027c10 */ /* 0x000fe4000ff3e0ff */
[----:B------:R-:W-:Y:S02]  /*1df0*/  LEA.HI.X R5, R5, UR9, R0, 0x2, P0 ;  /* 0x0000000905057c11 */ /* 0x000fe400080f1400 */
[----:B------:R-:W-:-:S03]  /*1e00*/  IADD3.X R3, PT, PT, R14, UR9, RZ, P1, !PT ;  /* 0x000000090e037c10 */ /* 0x000fc60008ffe4ff */
[----:B------:R-:W3:Y:S04]  /*1e10*/  LDG.E R4, desc[UR18][R4.64] ;  /* 0x0000001204047981 */ /* 0x000ee8000c1e1900 */
[----:B------:R-:W3:Y:S01]  /*1e20*/  LDG.E R11, desc[UR18][R2.64] ;  /* 0x00000012020b7981 */ /* 0x000ee2000c1e1900 */
[----:B------:R-:W-:-:S05]  /*1e30*/  IADD3 R7, P0, PT, R7, R10, RZ ;  /* 0x0000000a07077210 */ /* 0x000fca0007f1e0ff */
[----:B------:R-:W-:Y:S01]  /*1e40*/  IMAD.X R0, R13, 0x1, R8, P0 ;  /* 0x000000010d007824 */ /* 0x000fe200000e0608 */
[C---:B------:R-:W-:Y:S02]  /*1e50*/  LEA R8, P1, R7.reuse, UR8, 0x2 ;  /* 0x0000000807087c11 */ /* 0x040fe4000f8210ff */
[----:B------:R-:W-:Y:S02]  /*1e60*/  IADD3 R6, P0, PT, R12, UR10, RZ ;  /* 0x0000000a0c067c10 */ /* 0x000fe4000ff1e0ff */
[----:B------:R-:W-:Y:S02]  /*1e70*/  LEA.HI.X R9, R7, UR9, R0, 0x2, P1 ;  /* 0x0000000907097c11 */ /* 0x000fe400088f1400 */
[----:B------:R-:W-:Y:S01]  /*1e80*/  IADD3.X R7, PT, PT, R14, UR11, RZ, P0, !PT ;  /* 0x0000000b0e077c10 */ /* 0x000fe200087fe4ff */
[----:B---3--:R-:W-:-:S05]  /*1e90*/  FADD R11, R4, -R11 ;  /* 0x8000000b040b7221 */ /* 0x008fca0000000000 */
[----:B------:R-:W-:Y:S04]  /*1ea0*/  STG.E desc[UR18][R6.64], R11 ;  /* 0x0000000b06007986 */ /* 0x000fe8000c101912 */
[----:B------:R-:W3:Y:S04]  /*1eb0*/  LDG.E R13, desc[UR18][R2.64] ;  /* 0x00000012020d7981 */ /* 0x000ee8000c1e1900 */
[----:B------:R-:W3:Y:S01]  /*1ec0*/  LDG.E R8, desc[UR18][R8.64] ;  /* 0x0000001208087981 */ /* 0x000ee2000c1e1900 */
[----:B----4-:R-:W-:-:S04]  /*1ed0*/  IADD3 R4, P0, PT, R12, UR4, RZ ;  /* 0x000000040c047c10 */ /* 0x010fc8000ff1e0ff */
[----:B------:R-:W-:Y:S01]  /*1ee0*/  IADD3.X R5, PT, PT, R14, UR5, RZ, P0, !PT ;  /* 0x000000050e057c10 */ /* 0x000fe200087fe4ff */
[----:B---3--:R-:W-:-:S05]  /*1ef0*/  FADD R13, R8, -R13 ;  /* 0x8000000d080d7221 */ /* 0x008fca0000000000 */
[----:B------:R-:W-:Y:S01]  /*1f00*/  STG.E desc[UR18][R4.64], R13 ;  /* 0x0000000d04007986 */ /* 0x000fe2000c101912 */
[----:B------:R-:W-:Y:S05]  /*1f10*/  EXIT ;  /* 0x000000000000794d */ /* 0x000fea0003800000 */
.L_x_32:
        /* <DEDUP_REMOVED lines=14> */
.L_x_38:


//--------------------- .nv.shared.reserved.0     --------------------------
	.section	.nv.shared.reserved.0,"aw",@nobits
	.weak		__nv_reservedSMEM_offset_0_alias
	.size		__nv_reservedSMEM_offset_0_alias, 0, 64
	.other		__nv_reservedSMEM_offset_0_alias,@"STO_CUDA_RESERVED_SHARED STV_DEFAULT"
__nv_reservedSMEM_offset_0_alias:
	.zero		0
	.zero		64


//--------------------- .nv.constant0._Z28createStructureTensorLayeredPfS_S_iii --------------------------
	.section	.nv.constant0._Z28createStructureTensorLayeredPfS_S_iii,"a",@progbits
	.sectionflags	@""
	.align	4
.nv.constant0._Z28createStructureTensorLayeredPfS_S_iii:
	.zero		932


//--------------------- .nv.constant0._Z21createStructureTensorPfS_S_S_S_iii --------------------------
	.section	.nv.constant0._Z21createStructureTensorPfS_S_S_S_iii,"a",@progbits
	.sectionflags	@""
	.align	4
.nv.constant0._Z21createStructureTensorPfS_S_S_S_iii:
	.zero		948


//--------------------- .nv.constant0._Z25computeSpatialDerivativesPfS_S_iii --------------------------
	.section	.nv.constant0._Z25computeSpatialDerivativesPfS_S_iii,"a",@progbits
	.sectionflags	@""
	.align	4
.nv.constant0._Z25computeSpatialDerivativesPfS_S_iii:
	.zero		932


//--------------------- .nv.constant0._Z14convolutionGPUPfS_S_iiii --------------------------
	.section	.nv.constant0._Z14convolutionGPUPfS_S_iiii,"a",@progbits
	.sectionflags	@""
	.align	4
.nv.constant0._Z14convolutionGPUPfS_S_iiii:
	.zero		936


//--------------------- .nv.constant0._Z10divergencePfS_S_iii --------------------------
	.section	.nv.constant0._Z10divergencePfS_S_iii,"a",@progbits
	.sectionflags	@""
	.align	4
.nv.constant0._Z10divergencePfS_S_iii:
	.zero		932


//--------------------- .nv.constant0._Z8gradientPfS_S_iii --------------------------
	.section	.nv.constant0._Z8gradientPfS_S_iii,"a",@progbits
	.sectionflags	@""
	.align	4
.nv.constant0._Z8gradientPfS_S_iii:
	.zero		932


//--------------------- SYMBOLS --------------------------

	.type		.nv.reservedSmem.offset0,@object
	.size		.nv.reservedSmem.offset0,0x4
